def attn_fwd(
    Q,
    K,
    V,
    Out,
    Lse,
    sm_scale,
    stride_qz,
    stride_qh,
    stride_qm,
    stride_qk,
    stride_kz,
    stride_kh,
    stride_kn,
    stride_kk,
    stride_vz,
    stride_vh,
    stride_vn,
    stride_vk,
    stride_oz,
    stride_oh,
    stride_om,
    stride_ok,
    seqlen_q,
    seqlen_k,
    BLOCK_M: tl.constexpr,
    BLOCK_N: tl.constexpr,
    HEAD_DIM: tl.constexpr,
    CAUSAL: tl.constexpr,
):
    start_m = tl.program_id(0)
    off_hz = tl.program_id(1)
    q_off = off_hz * stride_qh
    k_off = off_hz * stride_kh
    v_off = off_hz * stride_vh
    offs_m = start_m * BLOCK_M + tl.arange(0, BLOCK_M)
    offs_d = tl.arange(0, HEAD_DIM)
    offs_n = tl.arange(0, BLOCK_N)
    q_ptrs = Q + q_off + offs_m[:, None] * stride_qm + offs_d[None, :] * stride_qk
    k_ptrs = K + k_off + offs_d[:, None] * stride_kk + offs_n[None, :] * stride_kn
    v_ptrs = V + v_off + offs_n[:, None] * stride_vn + offs_d[None, :] * stride_vk
    m_i = tl.full([BLOCK_M], float("-inf"), dtype=tl.float32)
    l_i = tl.zeros([BLOCK_M], dtype=tl.float32) + 1.0
    acc = tl.zeros([BLOCK_M, HEAD_DIM], dtype=tl.float32)
    q = tl.load(q_ptrs)
    acc, l_i, m_i = _attn_fwd_inner(
        acc,
        l_i,
        m_i,
        q,
        k_ptrs,
        v_ptrs,
        sm_scale,
        stride_kn,
        stride_vn,
        start_m,
        seqlen_k,
        BLOCK_M,
        BLOCK_N,
        HEAD_DIM,
        CAUSAL,
    )
    acc = acc / l_i[:, None]
    lse = m_i + tl.math.log2(l_i) / 1.4426950408889634
    o_ptrs = (
        Out
        + off_hz * stride_oh
        + offs_m[:, None] * stride_om
        + offs_d[None, :] * stride_ok
    )
    tl.store(o_ptrs, acc.to(Out.dtype.element_ty))
    tl.store(Lse + off_hz * seqlen_q + offs_m, lse)

# config = {"BLOCK_M": 32, "BLOCK_N": 16, "HEAD_DIM": 512, "arch": "sm_80", "causal": true, "dtype": "bf16", "num_stages": 3, "num_warps": 4}
# arch = sm_80


// ===== COMPILED SASS (sm_80) =====

	.target	sm_80

	.elftype	@"ET_EXEC"


//--------------------- .note.nv.tkinfo           --------------------------
	.section	.note.nv.tkinfo,"",@"SHT_NOTE"
	.sectionflags	@"SHF_NOTE_NV_TKINFO"
	.tkinfo
        /*0018*/ 	.word	0x00000002
        /*0030*/ 	.string	""
        /*0030*/ 	.string	"ptxas"
        /*0030*/ 	.string	"Cuda compilation tools, release 13.0, V13.0.88"
        /*0030*/ 	.string	"Build cuda_13.0.r13.0/compiler.36424714_0"
        /*0030*/ 	.string	"-v  -suppress-debug-info  -lineinfo  -arch sm_80 "



//--------------------- .note.nv.cuinfo           --------------------------
	.section	.note.nv.cuinfo,"",@"SHT_NOTE"
	.sectionflags	@"SHF_NOTE_NV_CUINFO"
        /*0018*/ 	.short	0x0002
        /*001a*/ 	.short	0x0050
        /*001c*/ 	.short	0x0082
	.zero		2


//--------------------- .nv.info                  --------------------------
	.section	.nv.info,"",@"SHT_CUDA_INFO"
	.align	4


	//----- nvinfo : EIATTR_REGCOUNT
	.align		4
        /*0000*/ 	.byte	0x04, 0x2f
        /*0002*/ 	.short	(.L_2 - .L_1)
	.align		4
.L_1:
        /*0004*/ 	.word	index@(attn_fwd)
        /*0008*/ 	.word	0x000000ff


	//----- nvinfo : EIATTR_FRAME_SIZE
	.align		4
.L_2:
        /*000c*/ 	.byte	0x04, 0x11
        /*000e*/ 	.short	(.L_4 - .L_3)
	.align		4
.L_3:
        /*0010*/ 	.word	index@(attn_fwd)
        /*0014*/ 	.word	0x000003b0


	//----- nvinfo : EIATTR_MIN_STACK_SIZE
	.align		4
.L_4:
        /*0018*/ 	.byte	0x04, 0x12
        /*001a*/ 	.short	(.L_6 - .L_5)
	.align		4
.L_5:
        /*001c*/ 	.word	index@(attn_fwd)
        /*0020*/ 	.word	0x000003b0
.L_6:


//--------------------- .nv.info.attn_fwd         --------------------------
	.section	.nv.info.attn_fwd,"",@"SHT_CUDA_INFO"
	.sectionflags	@""
	.align	4


	//----- nvinfo : EIATTR_CUDA_API_VERSION
	.align		4
        /*0000*/ 	.byte	0x04, 0x37
        /*0002*/ 	.short	(.L_8 - .L_7)
.L_7:
        /*0004*/ 	.word	0x00000082


	//----- nvinfo : EIATTR_SW2861232_WAR
	.align		4
.L_8:
        /*0008*/ 	.byte	0x01, 0x35
	.zero		2


	//----- nvinfo : EIATTR_PARAM_CBANK
	.align		4
        /*000c*/ 	.byte	0x04, 0x0a
        /*000e*/ 	.short	(.L_10 - .L_9)
	.align		4
.L_9:
        /*0010*/ 	.word	index@(.nv.constant0.attn_fwd)
        /*0014*/ 	.short	0x0160
        /*0016*/ 	.short	0x0088


	//----- nvinfo : EIATTR_CBANK_PARAM_SIZE
	.align		4
.L_10:
        /*0018*/ 	.byte	0x03, 0x19
        /*001a*/ 	.short	0x0088


	//----- nvinfo : EIATTR_KPARAM_INFO
	.align		4
        /*001c*/ 	.byte	0x04, 0x17
        /*001e*/ 	.short	(.L_12 - .L_11)
.L_11:
        /*0020*/ 	.word	0x00000000
        /*0024*/ 	.short	0x0019
        /*0026*/ 	.short	0x0080
        /*0028*/ 	.byte	0x00, 0xf4, 0x21, 0x00


	//----- nvinfo : EIATTR_KPARAM_INFO
	.align		4
.L_12:
        /*002c*/ 	.byte	0x04, 0x17
        /*002e*/ 	.short	(.L_14 - .L_13)
.L_13:
        /*0030*/ 	.word	0x00000000
        /*0034*/ 	.short	0x0018
        /*0036*/ 	.short	0x0078
        /*0038*/ 	.byte	0x00, 0xf4, 0x21, 0x00


	//----- nvinfo : EIATTR_KPARAM_INFO
	.align		4
.L_14:
        /*003c*/ 	.byte	0x04, 0x17
        /*003e*/ 	.short	(.L_16 - .L_15)
.L_15:
        /*0040*/ 	.word	0x00000000
        /*0044*/ 	.short	0x0017
        /*0046*/ 	.short	0x0070
        /*0048*/ 	.byte	0x00, 0xf0, 0x11, 0x00


	//----- nvinfo : EIATTR_KPARAM_INFO
	.align		4
.L_16:
        /*004c*/ 	.byte	0x04, 0x17
        /*004e*/ 	.short	(.L_18 - .L_17)
.L_17:
        /*0050*/ 	.word	0x00000000
        /*0054*/ 	.short	0x0016
        /*0056*/ 	.short	0x006c
        /*0058*/ 	.byte	0x00, 0xf0, 0x11, 0x00


	//----- nvinfo : EIATTR_KPARAM_INFO
	.align		4
.L_18:
        /*005c*/ 	.byte	0x04, 0x17
        /*005e*/ 	.short	(.L_20 - .L_19)
.L_19:
        /*0060*/ 	.word	0x00000000
        /*0064*/ 	.short	0x0015
        /*0066*/ 	.short	0x0068
        /*0068*/ 	.byte	0x00, 0xf0, 0x11, 0x00


	//----- nvinfo : EIATTR_KPARAM_INFO
	.align		4
.L_20:
        /*006c*/ 	.byte	0x04, 0x17
        /*006e*/ 	.short	(.L_22 - .L_21)
.L_21:
        /*0070*/ 	.word	0x00000000
        /*0074*/ 	.short	0x0014
        /*0076*/ 	.short	0x0064
        /*0078*/ 	.byte	0x00, 0xf0, 0x11, 0x00


	//----- nvinfo : EIATTR_KPARAM_INFO
	.align		4
.L_22:
        /*007c*/ 	.byte	0x04, 0x17
        /*007e*/ 	.short	(.L_24 - .L_23)
.L_23:
        /*0080*/ 	.word	0x00000000
        /*0084*/ 	.short	0x0013
        /*0086*/ 	.short	0x0060
        /*0088*/ 	.byte	0x00, 0xf0, 0x11, 0x00


	//----- nvinfo : EIATTR_KPARAM_INFO
	.align		4
.L_24:
        /*008c*/ 	.byte	0x04, 0x17
        /*008e*/ 	.short	(.L_26 - .L_25)
.L_25:
        /*0090*/ 	.word	0x00000000
        /*0094*/ 	.short	0x0012
        /*0096*/ 	.short	0x005c
        /*0098*/ 	.byte	0x00, 0xf0, 0x11, 0x00


	//----- nvinfo : EIATTR_KPARAM_INFO
	.align		4
.L_26:
        /*009c*/ 	.byte	0x04, 0x17
        /*009e*/ 	.short	(.L_28 - .L_27)
.L_27:
        /*00a0*/ 	.word	0x00000000
        /*00a4*/ 	.short	0x0011
        /*00a6*/ 	.short	0x0058
        /*00a8*/ 	.byte	0x00, 0xf0, 0x11, 0x00


	//----- nvinfo : EIATTR_KPARAM_INFO
	.align		4
.L_28:
        /*00ac*/ 	.byte	0x04, 0x17
        /*00ae*/ 	.short	(.L_30 - .L_29)
.L_29:
        /*00b0*/ 	.word	0x00000000
        /*00b4*/ 	.short	0x0010
        /*00b6*/ 	.short	0x0054
        /*00b8*/ 	.byte	0x00, 0xf0, 0x11, 0x00


	//----- nvinfo : EIATTR_KPARAM_INFO
	.align		4
.L_30:
        /*00bc*/ 	.byte	0x04, 0x17
        /*00be*/ 	.short	(.L_32 - .L_31)
.L_31:
        /*00c0*/ 	.word	0x00000000
        /*00c4*/ 	.short	0x000f
        /*00c6*/ 	.short	0x0050
        /*00c8*/ 	.byte	0x00, 0xf0, 0x11, 0x00


	//----- nvinfo : EIATTR_KPARAM_INFO
	.align		4
.L_32:
        /*00cc*/ 	.byte	0x04, 0x17
        /*00ce*/ 	.short	(.L_34 - .L_33)
.L_33:
        /*00d0*/ 	.word	0x00000000
        /*00d4*/ 	.short	0x000e
        /*00d6*/ 	.short	0x004c
        /*00d8*/ 	.byte	0x00, 0xf0, 0x11, 0x00


	//----- nvinfo : EIATTR_KPARAM_INFO
	.align		4
.L_34:
        /*00dc*/ 	.byte	0x04, 0x17
        /*00de*/ 	.short	(.L_36 - .L_35)
.L_35:
        /*00e0*/ 	.word	0x00000000
        /*00e4*/ 	.short	0x000d
        /*00e6*/ 	.short	0x0048
        /*00e8*/ 	.byte	0x00, 0xf0, 0x11, 0x00


	//----- nvinfo : EIATTR_KPARAM_INFO
	.align		4
.L_36:
        /*00ec*/ 	.byte	0x04, 0x17
        /*00ee*/ 	.short	(.L_38 - .L_37)
.L_37:
        /*00f0*/ 	.word	0x00000000
        /*00f4*/ 	.short	0x000c
        /*00f6*/ 	.short	0x0044
        /*00f8*/ 	.byte	0x00, 0xf0, 0x11, 0x00


	//----- nvinfo : EIATTR_KPARAM_INFO
	.align		4
.L_38:
        /*00fc*/ 	.byte	0x04, 0x17
        /*00fe*/ 	.short	(.L_40 - .L_39)
.L_39:
        /*0100*/ 	.word	0x00000000
        /*0104*/ 	.short	0x000b
        /*0106*/ 	.short	0x0040
        /*0108*/ 	.byte	0x00, 0xf0, 0x11, 0x00


	//----- nvinfo : EIATTR_KPARAM_INFO
	.align		4
.L_40:
        /*010c*/ 	.byte	0x04, 0x17
        /*010e*/ 	.short	(.L_42 - .L_41)
.L_41:
        /*0110*/ 	.word	0x00000000
        /*0114*/ 	.short	0x000a
        /*0116*/ 	.short	0x003c
        /*0118*/ 	.byte	0x00, 0xf0, 0x11, 0x00


	//----- nvinfo : EIATTR_KPARAM_INFO
	.align		4
.L_42:
        /*011c*/ 	.byte	0x04, 0x17
        /*011e*/ 	.short	(.L_44 - .L_43)
.L_43:
        /*0120*/ 	.word	0x00000000
        /*0124*/ 	.short	0x0009
        /*0126*/ 	.short	0x0038
        /*0128*/ 	.byte	0x00, 0xf0, 0x11, 0x00


	//----- nvinfo : EIATTR_KPARAM_INFO
	.align		4
.L_44:
        /*012c*/ 	.byte	0x04, 0x17
        /*012e*/ 	.short	(.L_46 - .L_45)
.L_45:
        /*0130*/ 	.word	0x00000000
        /*0134*/ 	.short	0x0008
        /*0136*/ 	.short	0x0034
        /*0138*/ 	.byte	0x00, 0xf0, 0x11, 0x00


	//----- nvinfo : EIATTR_KPARAM_INFO
	.align		4
.L_46:
        /*013c*/ 	.byte	0x04, 0x17
        /*013e*/ 	.short	(.L_48 - .L_47)
.L_47:
        /*0140*/ 	.word	0x00000000
        /*0144*/ 	.short	0x0007
        /*0146*/ 	.short	0x0030
        /*0148*/ 	.byte	0x00, 0xf0, 0x11, 0x00


	//----- nvinfo : EIATTR_KPARAM_INFO
	.align		4
.L_48:
        /*014c*/ 	.byte	0x04, 0x17
        /*014e*/ 	.short	(.L_50 - .L_49)
.L_49:
        /*0150*/ 	.word	0x00000000
        /*0154*/ 	.short	0x0006
        /*0156*/ 	.short	0x002c
        /*0158*/ 	.byte	0x00, 0xf0, 0x11, 0x00


	//----- nvinfo : EIATTR_KPARAM_INFO
	.align		4
.L_50:
        /*015c*/ 	.byte	0x04, 0x17
        /*015e*/ 	.short	(.L_52 - .L_51)
.L_51:
        /*0160*/ 	.word	0x00000000
        /*0164*/ 	.short	0x0005
        /*0166*/ 	.short	0x0028
        /*0168*/ 	.byte	0x00, 0xf0, 0x11, 0x00


	//----- nvinfo : EIATTR_KPARAM_INFO
	.align		4
.L_52:
        /*016c*/ 	.byte	0x04, 0x17
        /*016e*/ 	.short	(.L_54 - .L_53)
.L_53:
        /*0170*/ 	.word	0x00000000
        /*0174*/ 	.short	0x0004
        /*0176*/ 	.short	0x0020
        /*0178*/ 	.byte	0x00, 0xf4, 0x21, 0x00


	//----- nvinfo : EIATTR_KPARAM_INFO
	.align		4
.L_54:
        /*017c*/ 	.byte	0x04, 0x17
        /*017e*/ 	.short	(.L_56 - .L_55)
.L_55:
        /*0180*/ 	.word	0x00000000
        /*0184*/ 	.short	0x0003
        /*0186*/ 	.short	0x0018
        /*0188*/ 	.byte	0x00, 0xf4, 0x21, 0x00


	//----- nvinfo : EIATTR_KPARAM_INFO
	.align		4
.L_56:
        /*018c*/ 	.byte	0x04, 0x17
        /*018e*/ 	.short	(.L_58 - .L_57)
.L_57:
        /*0190*/ 	.word	0x00000000
        /*0194*/ 	.short	0x0002
        /*0196*/ 	.short	0x0010
        /*0198*/ 	.byte	0x00, 0xf4, 0x21, 0x00


	//----- nvinfo : EIATTR_KPARAM_INFO
	.align		4
.L_58:
        /*019c*/ 	.byte	0x04, 0x17
        /*019e*/ 	.short	(.L_60 - .L_59)
.L_59:
        /*01a0*/ 	.word	0x00000000
        /*01a4*/ 	.short	0x0001
        /*01a6*/ 	.short	0x0008
        /*01a8*/ 	.byte	0x00, 0xf4, 0x21, 0x00


	//----- nvinfo : EIATTR_KPARAM_INFO
	.align		4
.L_60:
        /*01ac*/ 	.byte	0x04, 0x17
        /*01ae*/ 	.short	(.L_62 - .L_61)
.L_61:
        /*01b0*/ 	.word	0x00000000
        /*01b4*/ 	.short	0x0000
        /*01b6*/ 	.short	0x0000
        /*01b8*/ 	.byte	0x00, 0xf4, 0x21, 0x00


	//----- nvinfo : EIATTR_MAXREG_COUNT
	.align		4
.L_62:
        /*01bc*/ 	.byte	0x03, 0x1b
        /*01be*/ 	.short	0x00ff


	//----- nvinfo : EIATTR_NUM_BARRIERS
	.align		4
        /*01c0*/ 	.byte	0x02, 0x4c
        /*01c2*/ 	.byte	0x01
	.zero		1


	//----- nvinfo : EIATTR_ANNOTATIONS
	.align		4
        /*01c4*/ 	.byte	0x04, 0x55
        /*01c6*/ 	.short	(.L_64 - .L_63)


	//   ....[0]....
.L_63:
        /*01c8*/ 	.word	0x00000001
        /*01cc*/ 	.byte	0x00, 0x36, 0x00, 0x00, 0x01, 0x00, 0x00, 0x00, 0x40, 0x36, 0x00, 0x00, 0x01, 0x00, 0x00, 0x00
        /* <DEDUP_REMOVED lines=116> */
        /*091c*/ 	.byte	0xd0, 0x7f, 0x00, 0x00, 0x01, 0x00, 0x00, 0x00, 0x20, 0x80, 0x00, 0x00


	//----- nvinfo : EIATTR_MERCURY_ISA_VERSION
	.align		4
.L_64:
        /*0928*/ 	.byte	0x03, 0x5f
        /*092a*/ 	.short	0x0000


	//----- nvinfo : EIATTR_COOP_GROUP_MASK_REGIDS
	.align		4
        /*092c*/ 	.byte	0x04, 0x29
        /*092e*/ 	.short	(.L_66 - .L_65)


	//   ....[0]....
.L_65:
        /*0930*/ 	.word	0xffffffff


	//   ....[1]....
        /*0934*/ 	.word	0xffffffff


	//   ....[2]....
        /*0938*/ 	.word	0xffffffff


	//   ....[3]....
        /*093c*/ 	.word	0xffffffff


	//   ....[4]....
        /*0940*/ 	.word	0xffffffff


	//   ....[5]....
        /*0944*/ 	.word	0xffffffff


	//   ....[6]....
        /*0948*/ 	.word	0xffffffff


	//   ....[7]....
        /*094c*/ 	.word	0xffffffff


	//   ....[8]....
        /*0950*/ 	.word	0xffffffff


	//   ....[9]....
        /*0954*/ 	.word	0xffffffff


	//   ....[10]....
        /*0958*/ 	.word	0xffffffff


	//   ....[11]....
        /*095c*/ 	.word	0xffffffff


	//   ....[12]....
        /*0960*/ 	.word	0xffffffff


	//   ....[13]....
        /*0964*/ 	.word	0xffffffff


	//   ....[14]....
        /*0968*/ 	.word	0xffffffff


	//   ....[15]....
        /*096c*/ 	.word	0xffffffff


	//   ....[16]....
        /*0970*/ 	.word	0xffffffff


	//   ....[17]....
        /*0974*/ 	.word	0xffffffff


	//----- nvinfo : EIATTR_COOP_GROUP_INSTR_OFFSETS
	.align		4
.L_66:
        /*0978*/ 	.byte	0x04, 0x28
        /*097a*/ 	.short	(.L_68 - .L_67)


	//   ....[0]....
.L_67:
        /*097c*/ 	.word	0x00007150


	//   ....[1]....
        /*0980*/ 	.word	0x00007160


	//   ....[2]....
        /*0984*/ 	.word	0x00007170


	//   ....[3]....
        /*0988*/ 	.word	0x00007180


	//   ....[4]....
        /*098c*/ 	.word	0x000071b0


	//   ....[5]....
        /*0990*/ 	.word	0x000071d0


	//   ....[6]....
        /*0994*/ 	.word	0x000071f0


	//   ....[7]....
        /*0998*/ 	.word	0x00007200


	//   ....[8]....
        /*099c*/ 	.word	0x000072c0


	//   ....[9]....
        /*09a0*/ 	.word	0x00007580


	//   ....[10]....
        /*09a4*/ 	.word	0x00007590


	//   ....[11]....
        /*09a8*/ 	.word	0x000075b0


	//   ....[12]....
        /*09ac*/ 	.word	0x000075c0


	//   ....[13]....
        /*09b0*/ 	.word	0x00007600


	//   ....[14]....
        /*09b4*/ 	.word	0x00007620


	//   ....[15]....
        /*09b8*/ 	.word	0x00007630


	//   ....[16]....
        /*09bc*/ 	.word	0x000076d0


	//   ....[17]....
        /*09c0*/ 	.word	0x00007720


	//----- nvinfo : EIATTR_EXIT_INSTR_OFFSETS
	.align		4
.L_68:
        /*09c4*/ 	.byte	0x04, 0x1c
        /*09c6*/ 	.short	(.L_70 - .L_69)


	//   ....[0]....
.L_69:
        /*09c8*/ 	.word	0x0000e2b0


	//   ....[1]....
        /*09cc*/ 	.word	0x0000e350


	//----- nvinfo : EIATTR_REQNTID
	.align		4
.L_70:
        /*09d0*/ 	.byte	0x04, 0x10
        /*09d2*/ 	.short	(.L_72 - .L_71)
.L_71:
        /*09d4*/ 	.word	0x00000080
        /*09d8*/ 	.word	0x00000001
        /*09dc*/ 	.word	0x00000001
.L_72:


//--------------------- .nv.callgraph             --------------------------
	.section	.nv.callgraph,"",@"SHT_CUDA_CALLGRAPH"
	.align	4
	.sectionentsize	8
	.align		4
        /*0000*/ 	.word	0x00000000
	.align		4
        /*0004*/ 	.word	0xffffffff
	.align		4
        /*0008*/ 	.word	0x00000000
	.align		4
        /*000c*/ 	.word	0xfffffffe
	.align		4
        /*0010*/ 	.word	0x00000000
	.align		4
        /*0014*/ 	.word	0xfffffffd
	.align		4
        /*0018*/ 	.word	0x00000000
	.align		4
        /*001c*/ 	.word	0xfffffffc


//--------------------- .nv.rel.action            --------------------------
	.section	.nv.rel.action,"",@"SHT_CUDA_RELOCINFO"
	.align	8
	.sectionentsize	8
        /*0000*/ 	.byte	0x73, 0x00, 0x00, 0x00, 0x00, 0x00, 0x00, 0x00, 0x00, 0x00, 0x00, 0x11, 0x25, 0x00, 0x05, 0x36


//--------------------- .nv.constant4             --------------------------
	.section	.nv.constant4,"a",@progbits
	.align	8
	.align		8
.nv.constant4:
        /*0000*/ 	.dword	_$_str


//--------------------- .nv.constant0.attn_fwd    --------------------------
	.section	.nv.constant0.attn_fwd,"a",@progbits
	.sectionflags	@""
	.align	4
.nv.constant0.attn_fwd:
	.zero		488


//--------------------- .text.attn_fwd            --------------------------
	.section	.text.attn_fwd,"ax",@progbits
	.sectioninfo	@"SHI_REGISTERS=255"
	.align	128
        .global         attn_fwd
        .type           attn_fwd,@function
        .size           attn_fwd,(.L_x_3 - attn_fwd)
        .other          attn_fwd,@"STO_CUDA_ENTRY STV_DEFAULT"
attn_fwd:
.text.attn_fwd:
[----:B------:R-:W-:Y:S02]  /*0000*/  IMAD.MOV.U32 R1, RZ, RZ, c[0x0][0x28] ;  /* 0x00000a00ff017624 */ /* 0x000fe400078e00ff */
[----:B------:R-:W0:Y:S01]  /*0010*/  S2R R8, SR_CTAID.X ;  /* 0x0000000000087919 */ /* 0x000e220000002500 */
[----:B------:R-:W-:Y:S01]  /*0020*/  MOV R14, c[0x0][0x198] ;  /* 0x00006600000e7a02 */ /* 0x000fe20000000f00 */
[----:B------:R-:W-:Y:S01]  /*0030*/  ULDC.64 UR6, c[0x0][0x118] ;  /* 0x0000460000067ab9 */ /* 0x000fe20000000a00 */
[----:B------:R-:W-:Y:S01]  /*0040*/  IADD3 R1, R1, -0x3b0, RZ ;  /* 0xfffffc5001017810 */ /* 0x000fe20007ffe0ff */
[----:B------:R-:W1:Y:S04]  /*0050*/  S2R R160, SR_TID.X ;  /* 0x0000000000a07919 */ /* 0x000e680000002100 */
[----:B------:R-:W2:Y:S01]  /*0060*/  S2R R162, SR_CTAID.Y ;  /* 0x0000000000a27919 */ /* 0x000ea20000002600 */
[----:B0-----:R-:W-:Y:S01]  /*0070*/  IMAD.SHL.U32 R8, R8, 0x20, RZ ;  /* 0x0000002008087824 */ /* 0x001fe200078e00ff */
[----:B-1----:R-:W-:-:S04]  /*0080*/  SHF.R.U32.HI R0, RZ, 0x5, R160 ;  /* 0x00000005ff007819 */ /* 0x002fc800000116a0 */
[----:B------:R-:W-:Y:S02]  /*0090*/  LOP3.LUT R3, R8, 0x1f, R160, 0xf8, !PT ;  /* 0x0000001f08037812 */ /* 0x000fe400078ef8a0 */
[----:B------:R-:W-:Y:S01]  /*00a0*/  SGXT.U32 R2, R0, 0x2 ;  /* 0x000000020002781a */ /* 0x000fe20000000000 */
[----:B--2---:R-:W-:Y:S02]  /*00b0*/  IMAD R0, R162, c[0x0][0x190], RZ ;  /* 0x00006400a2007a24 */ /* 0x004fe400078e02ff */
[----:B------:R-:W-:Y:S02]  /*00c0*/  IMAD R3, R3, c[0x0][0x194], RZ ;  /* 0x0000650003037a24 */ /* 0x000fe400078e02ff */
[----:B------:R-:W-:Y:S02]  /*00d0*/  IMAD R7, R2, c[0x0][0x198], RZ ;  /* 0x0000660002077a24 */ /* 0x000fe400078e02ff */
[----:B------:R-:W-:Y:S02]  /*00e0*/  IMAD.SHL.U32 R2, R0, 0x2, RZ ;  /* 0x0000000200027824 */ /* 0x000fe400078e00ff */
[----:B------:R-:W-:Y:S01]  /*00f0*/  IMAD.SHL.U32 R5, R3, 0x2, RZ ;  /* 0x0000000203057824 */ /* 0x000fe200078e00ff */
[----:B------:R-:W-:Y:S01]  /*0100*/  LEA R9, R14, R7, 0x2 ;  /* 0x000000070e097211 */ /* 0x000fe200078e10ff */
[----:B------:R-:W-:-:S03]  /*0110*/  IMAD.HI R0, R0, 0x2, RZ ;  /* 0x0000000200007827 */ /* 0x000fc600078e02ff */
[----:B------:R-:W-:Y:S01]  /*0120*/  IADD3 R2, P0, P1, R5, c[0x0][0x160], R2 ;  /* 0x0000580005027a10 */ /* 0x000fe2000791e002 */
[----:B------:R-:W-:-:S04]  /*0130*/  IMAD.HI R3, R3, 0x2, RZ ;  /* 0x0000000203037827 */ /* 0x000fc800078e02ff */
[C---:B------:R-:W-:Y:S01]  /*0140*/  IMAD R5, R14.reuse, 0x4, R9 ;  /* 0x000000040e057824 */ /* 0x040fe200078e0209 */
[----:B------:R-:W-:Y:S02]  /*0150*/  IADD3.X R0, R3, c[0x0][0x164], R0, P0, P1 ;  /* 0x0000590003007a10 */ /* 0x000fe400007e2400 */
[-C--:B------:R-:W-:Y:S01]  /*0160*/  LEA R6, P0, R7, R2.reuse, 0x1 ;  /* 0x0000000207067211 */ /* 0x080fe200078008ff */
[----:B------:R-:W-:Y:S01]  /*0170*/  IMAD R15, R14, 0x4, R5 ;  /* 0x000000040e0f7824 */ /* 0x000fe200078e0205 */
[----:B------:R-:W-:Y:S02]  /*0180*/  LEA R12, P1, R5, R2, 0x1 ;  /* 0x00000002050c7211 */ /* 0x000fe400078208ff */
[----:B------:R-:W-:Y:S02]  /*0190*/  LEA.HI.X.SX32 R7, R7, R0, 0x1, P0 ;  /* 0x0000000007077211 */ /* 0x000fe400000f0eff */
[----:B------:R-:W-:Y:S02]  /*01a0*/  LEA R10, P0, R9, R2, 0x1 ;  /* 0x00000002090a7211 */ /* 0x000fe400078008ff */
[-C--:B------:R-:W-:Y:S01]  /*01b0*/  LEA.HI.X.SX32 R13, R5, R0.reuse, 0x1, P1 ;  /* 0x00000000050d7211 */ /* 0x080fe200008f0eff */
[----:B------:R0:W2:Y:S01]  /*01c0*/  LDG.E.U16 R3, [R6.64] ;  /* 0x0000000606037981 */ /* 0x0000a2000c1e1500 */
[----:B------:R-:W-:-:S02]  /*01d0*/  LEA.HI.X.SX32 R11, R9, R0, 0x1, P0 ;  /* 0x00000000090b7211 */ /* 0x000fc400000f0eff */
[C---:B------:R-:W-:Y:S01]  /*01e0*/  LEA R9, R14.reuse, R15, 0x2 ;  /* 0x0000000f0e097211 */ /* 0x040fe200078e10ff */
[----:B------:R1:W3:Y:S01]  /*01f0*/  LDG.E.U16 R5, [R12.64] ;  /* 0x000000060c057981 */ /* 0x0002e2000c1e1500 */
[-C--:B------:R-:W-:Y:S02]  /*0200*/  LEA R16, P0, R15, R2.reuse, 0x1 ;  /* 0x000000020f107211 */ /* 0x080fe400078008ff */
[----:B------:R-:W-:Y:S01]  /*0210*/  LEA R18, P1, R9, R2, 0x1 ;  /* 0x0000000209127211 */ /* 0x000fe200078208ff */
[C---:B------:R-:W-:Y:S01]  /*0220*/  IMAD R21, R14.reuse, 0x4, R9 ;  /* 0x000000040e157824 */ /* 0x040fe200078e0209 */
[-C--:B------:R-:W-:Y:S01]  /*0230*/  LEA.HI.X.SX32 R17, R15, R0.reuse, 0x1, P0 ;  /* 0x000000000f117211 */ /* 0x080fe200000f0eff */
[----:B------:R4:W5:Y:S01]  /*0240*/  LDG.E.U16 R4, [R10.64] ;  /* 0x000000060a047981 */ /* 0x000962000c1e1500 */
[----:B------:R-:W-:Y:S01]  /*0250*/  LEA.HI.X.SX32 R19, R9, R0, 0x1, P1 ;  /* 0x0000000009137211 */ /* 0x000fe200008f0eff */
[C---:B------:R-:W-:Y:S01]  /*0260*/  IMAD R9, R14.reuse, 0x4, R21 ;  /* 0x000000040e097824 */ /* 0x040fe200078e0215 */
[C---:B------:R-:W-:Y:S01]  /*0270*/  LEA R20, P0, R21.reuse, R2, 0x1 ;  /* 0x0000000215147211 */ /* 0x040fe200078008ff */
[----:B0-----:R0:W2:Y:S03]  /*0280*/  LDG.E.U16 R6, [R16.64] ;  /* 0x0000000610067981 */ /* 0x0010a6000c1e1500 */
[----:B-1----:R-:W-:Y:S01]  /*0290*/  LEA R13, R14, R9, 0x2 ;  /* 0x000000090e0d7211 */ /* 0x002fe200078e10ff */
[----:B------:R1:W2:Y:S01]  /*02a0*/  LDG.E.U16 R7, [R18.64] ;  /* 0x0000000612077981 */ /* 0x0002a2000c1e1500 */
[----:B------:R-:W-:-:S02]  /*02b0*/  LEA.HI.X.SX32 R21, R21, R0, 0x1, P0 ;  /* 0x0000000015157211 */ /* 0x000fc400000f0eff */
[----:B------:R-:W-:Y:S01]  /*02c0*/  LEA R22, P0, R9, R2, 0x1 ;  /* 0x0000000209167211 */ /* 0x000fe200078008ff */
[----:B------:R-:W-:-:S04]  /*02d0*/  IMAD R15, R14, 0x4, R13 ;  /* 0x000000040e0f7824 */ /* 0x000fc800078e020d */
[----:B------:R-:W-:Y:S01]  /*02e0*/  IMAD R29, R14, 0x4, R15 ;  /* 0x000000040e1d7824 */ /* 0x000fe200078e020f */
[----:B------:R-:W-:-:S04]  /*02f0*/  LEA R26, P1, R15, R2, 0x1 ;  /* 0x000000020f1a7211 */ /* 0x000fc800078208ff */
[-C--:B------:R-:W-:Y:S02]  /*0300*/  LEA.HI.X.SX32 R27, R15, R0.reuse, 0x1, P1 ;  /* 0x000000000f1b7211 */ /* 0x080fe400008f0eff */
[C---:B------:R-:W-:Y:S02]  /*0310*/  LEA R15, R14.reuse, R29, 0x2 ;  /* 0x0000001d0e0f7211 */ /* 0x040fe400078e10ff */
[----:B------:R-:W-:Y:S02]  /*0320*/  LEA.HI.X.SX32 R23, R9, R0, 0x1, P0 ;  /* 0x0000000009177211 */ /* 0x000fe400000f0eff */
[C---:B------:R-:W-:Y:S01]  /*0330*/  LEA R24, P0, R13.reuse, R2, 0x1 ;  /* 0x000000020d187211 */ /* 0x040fe200078008ff */
[C---:B0-----:R-:W-:Y:S01]  /*0340*/  IMAD R17, R14.reuse, 0x4, R15 ;  /* 0x000000040e117824 */ /* 0x041fe200078e020f */
[----:B------:R0:W2:Y:S02]  /*0350*/  LDG.E.U16 R9, [R20.64] ;  /* 0x0000000614097981 */ /* 0x0000a4000c1e1500 */
[----:B------:R-:W-:Y:S01]  /*0360*/  LEA.HI.X.SX32 R25, R13, R0, 0x1, P0 ;  /* 0x000000000d197211 */ /* 0x000fe200000f0eff */
[C---:B------:R-:W-:Y:S01]  /*0370*/  IMAD R31, R14.reuse, 0x4, R17 ;  /* 0x000000040e1f7824 */ /* 0x040fe200078e0211 */
[C---:B------:R-:W-:Y:S01]  /*0380*/  LEA R28, P0, R29.reuse, R2, 0x1 ;  /* 0x000000021d1c7211 */ /* 0x040fe200078008ff */
[----:B------:R0:W2:Y:S03]  /*0390*/  LDG.E.U16 R13, [R26.64] ;  /* 0x000000061a0d7981 */ /* 0x0000a6000c1e1500 */
[----:B------:R-:W-:Y:S01]  /*03a0*/  LEA R33, R14, R31, 0x2 ;  /* 0x0000001f0e217211 */ /* 0x000fe200078e10ff */
[----:B----4-:R4:W2:Y:S01]  /*03b0*/  LDG.E.U16 R11, [R22.64] ;  /* 0x00000006160b7981 */ /* 0x0108a2000c1e1500 */
[----:B------:R-:W-:-:S02]  /*03c0*/  LEA.HI.X.SX32 R29, R29, R0, 0x1, P0 ;  /* 0x000000001d1d7211 */ /* 0x000fc400000f0eff */
[C---:B-1----:R-:W-:Y:S01]  /*03d0*/  LEA R18, P0, R15.reuse, R2, 0x1 ;  /* 0x000000020f127211 */ /* 0x042fe200078008ff */
[----:B------:R1:W2:Y:S01]  /*03e0*/  LDG.E.U16 R10, [R24.64] ;  /* 0x00000006180a7981 */ /* 0x0002a2000c1e1500 */
[----:B0-----:R-:W-:Y:S02]  /*03f0*/  IMAD R27, R14, 0x4, R33 ;  /* 0x000000040e1b7824 */ /* 0x001fe400078e0221 */
[----:B------:R-:W-:Y:S01]  /*0400*/  LEA.HI.X.SX32 R19, R15, R0, 0x1, P0 ;  /* 0x000000000f137211 */ /* 0x000fe200000f0eff */
[----:B------:R0:W2:Y:S01]  /*0410*/  LDG.E.U16 R12, [R28.64] ;  /* 0x000000061c0c7981 */ /* 0x0000a2000c1e1500 */
[-C--:B------:R-:W-:Y:S02]  /*0420*/  LEA R20, P0, R17, R2.reuse, 0x1 ;  /* 0x0000000211147211 */ /* 0x080fe400078008ff */
[----:B----4-:R-:W-:Y:S01]  /*0430*/  LEA R22, P1, R31, R2, 0x1 ;  /* 0x000000021f167211 */ /* 0x010fe200078208ff */
[----:B------:R4:W2:Y:S01]  /*0440*/  LDG.E.U16 R15, [R18.64] ;  /* 0x00000006120f7981 */ /* 0x0008a2000c1e1500 */
[----:B------:R-:W-:-:S02]  /*0450*/  LEA.HI.X.SX32 R21, R17, R0, 0x1, P0 ;  /* 0x0000000011157211 */ /* 0x000fc400000f0eff */
[----:B-1----:R-:W-:Y:S01]  /*0460*/  LEA R24, P0, R33, R2, 0x1 ;  /* 0x0000000221187211 */ /* 0x002fe200078008ff */
[C---:B0-----:R-:W-:Y:S01]  /*0470*/  IMAD R29, R14.reuse, 0x4, R27 ;  /* 0x000000040e1d7824 */ /* 0x041fe200078e021b */
[-C--:B------:R-:W-:Y:S01]  /*0480*/  LEA.HI.X.SX32 R23, R31, R0.reuse, 0x1, P1 ;  /* 0x000000001f177211 */ /* 0x080fe200008f0eff */
[----:B------:R0:W2:Y:S01]  /*0490*/  LDG.E.U16 R16, [R20.64] ;  /* 0x0000000614107981 */ /* 0x0000a2000c1e1500 */
[----:B------:R-:W-:Y:S02]  /*04a0*/  LEA.HI.X.SX32 R25, R33, R0, 0x1, P0 ;  /* 0x0000000021197211 */ /* 0x000fe400000f0eff */
[----:B------:R-:W-:Y:S01]  /*04b0*/  LEA R31, R14, R29, 0x2 ;  /* 0x0000001d0e1f7211 */ /* 0x000fe200078e10ff */
[----:B------:R1:W2:Y:S01]  /*04c0*/  LDG.E.U16 R17, [R22.64] ;  /* 0x0000000616117981 */ /* 0x0002a2000c1e1500 */
[----:B------:R-:W-:-:S03]  /*04d0*/  LEA R26, P0, R27, R2, 0x1 ;  /* 0x000000021b1a7211 */ /* 0x000fc600078008ff */
[C---:B------:R-:W-:Y:S01]  /*04e0*/  IMAD R33, R14.reuse, 0x4, R31 ;  /* 0x000000040e217824 */ /* 0x040fe200078e021f */
[----:B------:R-:W-:Y:S01]  /*04f0*/  LEA.HI.X.SX32 R27, R27, R0, 0x1, P0 ;  /* 0x000000001b1b7211 */ /* 0x000fe200000f0eff */
[----:B----4-:R4:W2:Y:S01]  /*0500*/  LDG.E.U16 R18, [R24.64] ;  /* 0x0000000618127981 */ /* 0x0108a2000c1e1500 */
[----:B------:R-:W-:Y:S01]  /*0510*/  LEA R28, P0, R29, R2, 0x1 ;  /* 0x000000021d1c7211 */ /* 0x000fe200078008ff */
[----:B-1----:R-:W-:-:S03]  /*0520*/  IMAD R23, R14, 0x4, R33 ;  /* 0x000000040e177824 */ /* 0x002fc600078e0221 */
[----:B------:R-:W-:Y:S01]  /*0530*/  LEA.HI.X.SX32 R29, R29, R0, 0x1, P0 ;  /* 0x000000001d1d7211 */ /* 0x000fe200000f0eff */
[----:B------:R1:W2:Y:S01]  /*0540*/  LDG.E.U16 R19, [R26.64] ;  /* 0x000000061a137981 */ /* 0x0002a2000c1e1500 */
[C---:B------:R-:W-:Y:S02]  /*0550*/  LEA R32, P0, R33.reuse, R2, 0x1 ;  /* 0x0000000221207211 */ /* 0x040fe400078008ff */
[C---:B----4-:R-:W-:Y:S01]  /*0560*/  LEA R25, R14.reuse, R23, 0x2 ;  /* 0x000000170e197211 */ /* 0x050fe200078e10ff */
[----:B0-----:R0:W4:Y:S01]  /*0570*/  LDG.E.U16 R20, [R28.64] ;  /* 0x000000061c147981 */ /* 0x001122000c1e1500 */
[----:B------:R-:W-:Y:S02]  /*0580*/  LEA.HI.X.SX32 R33, R33, R0, 0x1, P0 ;  /* 0x0000000021217211 */ /* 0x000fe400000f0eff */
[-C--:B------:R-:W-:Y:S01]  /*0590*/  LEA R34, P0, R23, R2.reuse, 0x1 ;  /* 0x0000000217227211 */ /* 0x080fe200078008ff */
[C---:B------:R-:W-:Y:S01]  /*05a0*/  IMAD R39, R14.reuse, 0x4, R25 ;  /* 0x000000040e277824 */ /* 0x040fe200078e0219 */
[----:B------:R-:W-:Y:S01]  /*05b0*/  LEA R30, P1, R31, R2, 0x1 ;  /* 0x000000021f1e7211 */ /* 0x000fe200078208ff */
[----:B------:R0:W2:Y:S01]  /*05c0*/  LDG.E.U16 R22, [R32.64] ;  /* 0x0000000620167981 */ /* 0x0000a2000c1e1500 */
[----:B------:R-:W-:Y:S01]  /*05d0*/  LEA.HI.X.SX32 R35, R23, R0, 0x1, P0 ;  /* 0x0000000017237211 */ /* 0x000fe200000f0eff */
[----:B-1----:R-:W-:Y:S01]  /*05e0*/  IMAD R27, R14, 0x4, R39 ;  /* 0x000000040e1b7824 */ /* 0x002fe200078e0227 */
[----:B------:R-:W-:-:S02]  /*05f0*/  LEA R36, P0, R25, R2, 0x1 ;  /* 0x0000000219247211 */ /* 0x000fc400078008ff */
[-C--:B------:R-:W-:Y:S01]  /*0600*/  LEA.HI.X.SX32 R31, R31, R0.reuse, 0x1, P1 ;  /* 0x000000001f1f7211 */ /* 0x080fe200008f0eff */
[----:B------:R1:W2:Y:S01]  /*0610*/  LDG.E.U16 R23, [R34.64] ;  /* 0x0000000622177981 */ /* 0x0002a2000c1e1500 */
[----:B------:R-:W-:Y:S02]  /*0620*/  LEA.HI.X.SX32 R37, R25, R0, 0x1, P0 ;  /* 0x0000000019257211 */ /* 0x000fe400000f0eff */
[C---:B------:R-:W-:Y:S01]  /*0630*/  LEA R40, P0, R27.reuse, R2, 0x1 ;  /* 0x000000021b287211 */ /* 0x040fe200078008ff */
[----:B------:R1:W2:Y:S01]  /*0640*/  LDG.E.U16 R21, [R30.64] ;  /* 0x000000061e157981 */ /* 0x0002a2000c1e1500 */
[C---:B0-----:R-:W-:Y:S02]  /*0650*/  LEA R29, R14.reuse, R27, 0x2 ;  /* 0x0000001b0e1d7211 */ /* 0x041fe400078e10ff */
[----:B------:R-:W-:Y:S01]  /*0660*/  LEA.HI.X.SX32 R41, R27, R0, 0x1, P0 ;  /* 0x000000001b297211 */ /* 0x000fe200000f0eff */
[----:B------:R0:W2:Y:S02]  /*0670*/  LDG.E.U16 R24, [R36.64] ;  /* 0x0000000624187981 */ /* 0x0000a4000c1e1500 */
[----:B------:R-:W-:Y:S01]  /*0680*/  IMAD R27, R14, 0x4, R29 ;  /* 0x000000040e1b7824 */ /* 0x000fe200078e021d */
[-C--:B------:R-:W-:Y:S01]  /*0690*/  LEA R38, P1, R39, R2.reuse, 0x1 ;  /* 0x0000000227267211 */ /* 0x080fe200078208ff */
[----:B------:R0:W2:Y:S01]  /*06a0*/  LDG.E.U16 R26, [R40.64] ;  /* 0x00000006281a7981 */ /* 0x0000a2000c1e1500 */
[----:B-1----:R-:W-:-:S04]  /*06b0*/  LEA R30, P0, R29, R2, 0x1 ;  /* 0x000000021d1e7211 */ /* 0x002fc800078008ff */
[-C--:B------:R-:W-:Y:S01]  /*06c0*/  LEA.HI.X.SX32 R31, R29, R0.reuse, 0x1, P0 ;  /* 0x000000001d1f7211 */ /* 0x080fe200000f0eff */
[----:B------:R-:W-:Y:S01]  /*06d0*/  IMAD R29, R14, 0x4, R27 ;  /* 0x000000040e1d7824 */ /* 0x000fe200078e021b */
[----:B------:R-:W-:-:S04]  /*06e0*/  LEA.HI.X.SX32 R39, R39, R0, 0x1, P1 ;  /* 0x0000000027277211 */ /* 0x000fc800008f0eff */
[----:B------:R-:W-:Y:S01]  /*06f0*/  LEA R43, R14, R29, 0x2 ;  /* 0x0000001d0e2b7211 */ /* 0x000fe200078e10ff */
[----:B------:R1:W2:Y:S01]  /*0700*/  LDG.E.U16 R25, [R38.64] ;  /* 0x0000000626197981 */ /* 0x0002a2000c1e1500 */
[----:B------:R-:W-:-:S04]  /*0710*/  LEA R32, P0, R27, R2, 0x1 ;  /* 0x000000021b207211 */ /* 0x000fc800078008ff */
[----:B------:R-:W-:Y:S01]  /*0720*/  LEA.HI.X.SX32 R33, R27, R0, 0x1, P0 ;  /* 0x000000001b217211 */ /* 0x000fe200000f0eff */
[C---:B-1----:R-:W-:Y:S01]  /*0730*/  IMAD R39, R14.reuse, 0x4, R43 ;  /* 0x000000040e277824 */ /* 0x042fe200078e022b */
[-C--:B0-----:R-:W-:Y:S01]  /*0740*/  LEA R36, P0, R43, R2.reuse, 0x1 ;  /* 0x000000022b247211 */ /* 0x081fe200078008ff */
[----:B------:R0:W2:Y:S02]  /*0750*/  LDG.E.U16 R27, [R30.64] ;  /* 0x000000061e1b7981 */ /* 0x0000a4000c1e1500 */
[C---:B------:R-:W-:Y:S01]  /*0760*/  IMAD R41, R14.reuse, 0x4, R39 ;  /* 0x000000040e297824 */ /* 0x040fe200078e0227 */
[----:B------:R-:W-:Y:S01]  /*0770*/  LEA R34, P1, R29, R2, 0x1 ;  /* 0x000000021d227211 */ /* 0x000fe200078208ff */
[----:B------:R1:W2:Y:S01]  /*0780*/  LDG.E.U16 R28, [R32.64] ;  /* 0x00000006201c7981 */ /* 0x0002a2000c1e1500 */
[----:B------:R-:W-:Y:S02]  /*0790*/  LEA.HI.X.SX32 R37, R43, R0, 0x1, P0 ;  /* 0x000000002b257211 */ /* 0x000fe400000f0eff */
[----:B------:R-:W-:-:S02]  /*07a0*/  LEA R43, R14, R41, 0x2 ;  /* 0x000000290e2b7211 */ /* 0x000fc400078e10ff */
[----:B------:R-:W-:Y:S01]  /*07b0*/  LEA.HI.X.SX32 R35, R29, R0, 0x1, P1 ;  /* 0x000000001d237211 */ /* 0x000fe200008f0eff */
[----:B0-----:R0:W2:Y:S01]  /*07c0*/  LDG.E.U16 R30, [R36.64] ;  /* 0x00000006241e7981 */ /* 0x0010a2000c1e1500 */
[C---:B------:R-:W-:Y:S01]  /*07d0*/  LEA R38, P0, R39.reuse, R2, 0x1 ;  /* 0x0000000227267211 */ /* 0x040fe200078008ff */
[C---:B------:R-:W-:Y:S02]  /*07e0*/  IMAD R45, R14.reuse, 0x4, R43 ;  /* 0x000000040e2d7824 */ /* 0x040fe400078e022b */
[----:B------:R0:W2:Y:S01]  /*07f0*/  LDG.E.U16 R29, [R34.64] ;  /* 0x00000006221d7981 */ /* 0x0000a2000c1e1500 */
[----:B------:R-:W-:Y:S02]  /*0800*/  LEA.HI.X.SX32 R39, R39, R0, 0x1, P0 ;  /* 0x0000000027277211 */ /* 0x000fe400000f0eff */
[-C--:B------:R-:W-:Y:S02]  /*0810*/  LEA R40, P0, R41, R2.reuse, 0x1 ;  /* 0x0000000229287211 */ /* 0x080fe400078008ff */
[----:B------:R-:W-:Y:S01]  /*0820*/  LEA R42, P1, R43, R2, 0x1 ;  /* 0x000000022b2a7211 */ /* 0x000fe200078208ff */
[----:B------:R1:W2:Y:S01]  /*0830*/  LDG.E.U16 R31, [R38.64] ;  /* 0x00000006261f7981 */ /* 0x0002a2000c1e1500 */
[----:B------:R-:W-:Y:S01]  /*0840*/  LEA.HI.X.SX32 R41, R41, R0, 0x1, P0 ;  /* 0x0000000029297211 */ /* 0x000fe200000f0eff */
[----:B0-----:R-:W-:Y:S01]  /*0850*/  IMAD R35, R14, 0x4, R45 ;  /* 0x000000040e237824 */ /* 0x001fe200078e022d */
[----:B------:R-:W-:-:S03]  /*0860*/  LEA R44, P0, R45, R2, 0x1 ;  /* 0x000000022d2c7211 */ /* 0x000fc600078008ff */
[----:B-1----:R0:W2:Y:S01]  /*0870*/  LDG.E.U16 R32, [R40.64] ;  /* 0x0000000628207981 */ /* 0x0020a2000c1e1500 */
[C---:B------:R-:W-:Y:S02]  /*0880*/  LEA R37, R14.reuse, R35, 0x2 ;  /* 0x000000230e257211 */ /* 0x040fe400078e10ff */
[----:B------:R-:W-:Y:S02]  /*0890*/  LEA.HI.X.SX32 R45, R45, R0, 0x1, P0 ;  /* 0x000000002d2d7211 */ /* 0x000fe400000f0eff */
[----:B------:R-:W-:Y:S01]  /*08a0*/  LEA R46, P0, R35, R2, 0x1 ;  /* 0x00000002232e7211 */ /* 0x000fe200078008ff */
[C---:B------:R-:W-:Y:S01]  /*08b0*/  IMAD R51, R14.reuse, 0x4, R37 ;  /* 0x000000040e337824 */ /* 0x040fe200078e0225 */
[-C--:B------:R-:W-:Y:S01]  /*08c0*/  LEA.HI.X.SX32 R43, R43, R0.reuse, 0x1, P1 ;  /* 0x000000002b2b7211 */ /* 0x080fe200008f0eff */
[----:B------:R1:W2:Y:S01]  /*08d0*/  LDG.E.U16 R34, [R44.64] ;  /* 0x000000062c227981 */ /* 0x0002a2000c1e1500 */
[----:B------:R-:W-:Y:S01]  /*08e0*/  LEA.HI.X.SX32 R47, R35, R0, 0x1, P0 ;  /* 0x00000000232f7211 */ /* 0x000fe200000f0eff */
[----:B------:R-:W-:Y:S01]  /*08f0*/  IMAD R39, R14, 0x4, R51 ;  /* 0x000000040e277824 */ /* 0x000fe200078e0233 */
[C---:B------:R-:W-:Y:S01]  /*0900*/  LEA R48, P0, R37.reuse, R2, 0x1 ;  /* 0x0000000225307211 */ /* 0x040fe200078008ff */
[----:B------:R1:W2:Y:S03]  /*0910*/  LDG.E.U16 R33, [R42.64] ;  /* 0x000000062a217981 */ /* 0x0002a6000c1e1500 */
[----:B------:R-:W-:Y:S01]  /*0920*/  LEA.HI.X.SX32 R49, R37, R0, 0x1, P0 ;  /* 0x0000000025317211 */ /* 0x000fe200000f0eff */
[----:B------:R1:W2:Y:S01]  /*0930*/  LDG.E.U16 R35, [R46.64] ;  /* 0x000000062e237981 */ /* 0x0002a2000c1e1500 */
[----:B------:R-:W-:-:S02]  /*0940*/  LEA R52, P0, R39, R2, 0x1 ;  /* 0x0000000227347211 */ /* 0x000fc400078008ff */
[C---:B0-----:R-:W-:Y:S01]  /*0950*/  LEA R41, R14.reuse, R39, 0x2 ;  /* 0x000000270e297211 */ /* 0x041fe200078e10ff */
[----:B------:R0:W2:Y:S01]  /*0960*/  LDG.E.U16 R36, [R48.64] ;  /* 0x0000000630247981 */ /* 0x0000a2000c1e1500 */
[----:B------:R-:W-:Y:S02]  /*0970*/  LEA.HI.X.SX32 R53, R39, R0, 0x1, P0 ;  /* 0x0000000027357211 */ /* 0x000fe400000f0eff */
[-C--:B-1----:R-:W-:Y:S01]  /*0980*/  LEA R42, P0, R41, R2.reuse, 0x1 ;  /* 0x00000002292a7211 */ /* 0x082fe200078008ff */
[C---:B------:R-:W-:Y:S01]  /*0990*/  IMAD R39, R14.reuse, 0x4, R41 ;  /* 0x000000040e277824 */ /* 0x040fe200078e0229 */
[----:B------:R-:W-:Y:S01]  /*09a0*/  LEA R50, P1, R51, R2, 0x1 ;  /* 0x0000000233327211 */ /* 0x000fe200078208ff */
[----:B------:R1:W2:Y:S01]  /*09b0*/  LDG.E.U16 R38, [R52.64] ;  /* 0x0000000634267981 */ /* 0x0002a2000c1e1500 */
[-C--:B------:R-:W-:Y:S01]  /*09c0*/  LEA.HI.X.SX32 R43, R41, R0.reuse, 0x1, P0 ;  /* 0x00000000292b7211 */ /* 0x080fe200000f0eff */
[----:B------:R-:W-:Y:S01]  /*09d0*/  IMAD R41, R14, 0x4, R39 ;  /* 0x000000040e297824 */ /* 0x000fe200078e0227 */
[----:B------:R-:W-:-:S04]  /*09e0*/  LEA.HI.X.SX32 R51, R51, R0, 0x1, P1 ;  /* 0x0000000033337211 */ /* 0x000fc800008f0eff */
[----:B------:R-:W-:Y:S01]  /*09f0*/  LEA R55, R14, R41, 0x2 ;  /* 0x000000290e377211 */ /* 0x000fe200078e10ff */
[----:B------:R0:W2:Y:S01]  /*0a00*/  LDG.E.U16 R37, [R50.64] ;  /* 0x0000000632257981 */ /* 0x0000a2000c1e1500 */
[----:B------:R-:W-:-:S04]  /*0a10*/  LEA R44, P0, R39, R2, 0x1 ;  /* 0x00000002272c7211 */ /* 0x000fc800078008ff */
[----:B------:R-:W-:Y:S01]  /*0a20*/  LEA.HI.X.SX32 R45, R39, R0, 0x1, P0 ;  /* 0x00000000272d7211 */ /* 0x000fe200000f0eff */
[C---:B0-----:R-:W-:Y:S01]  /*0a30*/  IMAD R51, R14.reuse, 0x4, R55 ;  /* 0x000000040e337824 */ /* 0x041fe200078e0237 */
[-C--:B------:R-:W-:Y:S01]  /*0a40*/  LEA R48, P0, R55, R2.reuse, 0x1 ;  /* 0x0000000237307211 */ /* 0x080fe200078008ff */
[----:B------:R0:W2:Y:S02]  /*0a50*/  LDG.E.U16 R39, [R42.64] ;  /* 0x000000062a277981 */ /* 0x0000a4000c1e1500 */
[C---:B-1----:R-:W-:Y:S01]  /*0a60*/  IMAD R53, R14.reuse, 0x4, R51 ;  /* 0x000000040e357824 */ /* 0x042fe200078e0233 */
        /* <DEDUP_REMOVED lines=72> */
[----:B---3--:R-:W-:Y:S01]  /*0ef0*/  IMAD R63, R14, 0x4, R75 ;  /* 0x000000040e3f7824 */ /* 0x008fe200078e024b */
        /* <DEDUP_REMOVED lines=8> */
[-C--:B---3--:R-:W-:Y:S01]  /*0f80*/  LEA R66, P0, R65, R2.reuse, 0x1 ;  /* 0x0000000241427211 */ /* 0x088fe200078008ff */
        /* <DEDUP_REMOVED lines=8> */
[----:B-1----:R-:W-:-:S04]  /*1010*/  LEA R68, P0, R63, R2, 0x1 ;  /* 0x000000023f447211 */ /* 0x002fc800078008ff */
[----:B------:R-:W-:Y:S01]  /*1020*/  LEA.HI.X.SX32 R69, R63, R0, 0x1, P0 ;  /* 0x000000003f457211 */ /* 0x000fe200000f0eff */
[C---:B0-----:R-:W-:Y:S01]  /*1030*/  IMAD R75, R14.reuse, 0x4, R79 ;  /* 0x000000040e4b7824 */ /* 0x041fe200078e024f */
[C---:B------:R-:W-:Y:S01]  /*1040*/  LEA R72, P0, R79.reuse, R2, 0x1 ;  /* 0x000000024f487211 */ /* 0x040fe200078008ff */
[----:B------:R0:W2:Y:S02]  /*1050*/  LDG.E.U16 R63, [R66.64] ;  /* 0x00000006423f7981 */ /* 0x0000a4000c1e1500 */
[C---:B---3--:R-:W-:Y:S01]  /*1060*/  IMAD R77, R14.reuse, 0x4, R75 ;  /* 0x000000040e4d7824 */ /* 0x048fe200078e024b */
[----:B------:R-:W-:Y:S01]  /*1070*/  LEA.HI.X.SX32 R73, R79, R0, 0x1, P0 ;  /* 0x000000004f497211 */ /* 0x000fe200000f0eff */
[----:B------:R1:W3:Y:S03]  /*1080*/  LDG.E.U16 R64, [R68.64] ;  /* 0x0000000644407981 */ /* 0x0002e6000c1e1500 */
[----:B------:R-:W-:-:S02]  /*1090*/  LEA R79, R14, R77, 0x2 ;  /* 0x0000004d0e4f7211 */ /* 0x000fc400078e10ff */
[C---:B------:R-:W-:Y:S01]  /*10a0*/  LEA R70, P1, R65.reuse, R2, 0x1 ;  /* 0x0000000241467211 */ /* 0x040fe200078208ff */
[----:B0-----:R0:W2:Y:S02]  /*10b0*/  LDG.E.U16 R66, [R72.64] ;  /* 0x0000000648427981 */ /* 0x0010a4000c1e1500 */
[----:B------:R-:W-:Y:S01]  /*10c0*/  IMAD R81, R14, 0x4, R79 ;  /* 0x000000040e517824 */ /* 0x000fe200078e024f */
[----:B------:R-:W-:-:S03]  /*10d0*/  LEA.HI.X.SX32 R71, R65, R0, 0x1, P1 ;  /* 0x0000000041477211 */ /* 0x000fc600008f0eff */
[C---:B------:R-:W-:Y:S02]  /*10e0*/  IMAD R83, R14.reuse, 0x4, R81 ;  /* 0x000000040e537824 */ /* 0x040fe400078e0251 */
[----:B------:R0:W2:Y:S01]  /*10f0*/  LDG.E.U16 R65, [R70.64] ;  /* 0x0000000646417981 */ /* 0x0000a2000c1e1500 */
[C---:B------:R-:W-:Y:S02]  /*1100*/  LEA R74, P0, R75.reuse, R2, 0x1 ;  /* 0x000000024b4a7211 */ /* 0x040fe400078008ff */
[----:B0-----:R-:W-:Y:S02]  /*1110*/  LEA R71, R14, R83, 0x2 ;  /* 0x000000530e477211 */ /* 0x001fe400078e10ff */
[----:B------:R-:W-:-:S03]  /*1120*/  LEA.HI.X.SX32 R75, R75, R0, 0x1, P0 ;  /* 0x000000004b4b7211 */ /* 0x000fc600000f0eff */
[C---:B------:R-:W-:Y:S02]  /*1130*/  IMAD R73, R14.reuse, 0x4, R71 ;  /* 0x000000040e497824 */ /* 0x040fe400078e0247 */
[----:B------:R0:W2:Y:S02]  /*1140*/  LDG.E.U16 R67, [R74.64] ;  /* 0x000000064a437981 */ /* 0x0000a4000c1e1500 */
[----:B------:R-:W-:Y:S01]  /*1150*/  IMAD R87, R14, 0x4, R73 ;  /* 0x000000040e577824 */ /* 0x000fe200078e0249 */
[----:B------:R-:W-:-:S04]  /*1160*/  LEA R76, P0, R77, R2, 0x1 ;  /* 0x000000024d4c7211 */ /* 0x000fc800078008ff */
[----:B0-----:R-:W-:-:S05]  /*1170*/  LEA R75, R14, R87, 0x2 ;  /* 0x000000570e4b7211 */ /* 0x001fca00078e10ff */
[----:B------:R-:W-:Y:S01]  /*1180*/  IMAD R89, R14, 0x4, R75 ;  /* 0x000000040e597824 */ /* 0x000fe200078e024b */
[----:B------:R-:W-:-:S03]  /*1190*/  LEA.HI.X.SX32 R77, R77, R0, 0x1, P0 ;  /* 0x000000004d4d7211 */ /* 0x000fc600000f0eff */
[C---:B------:R-:W-:Y:S01]  /*11a0*/  IMAD R91, R14.reuse, 0x4, R89 ;  /* 0x000000040e5b7824 */ /* 0x040fe200078e0259 */
[-C--:B------:R-:W-:Y:S01]  /*11b0*/  LEA R80, P0, R81, R2.reuse, 0x1 ;  /* 0x0000000251507211 */ /* 0x080fe200078008ff */
[----:B-1----:R0:W2:Y:S01]  /*11c0*/  LDG.E.U16 R68, [R76.64] ;  /* 0x000000064c447981 */ /* 0x0020a2000c1e1500 */
[----:B------:R-:W-:Y:S02]  /*11d0*/  LEA R78, P1, R79, R2, 0x1 ;  /* 0x000000024f4e7211 */ /* 0x000fe400078208ff */
[C---:B------:R-:W-:Y:S02]  /*11e0*/  LEA R93, R14.reuse, R91, 0x2 ;  /* 0x0000005b0e5d7211 */ /* 0x040fe400078e10ff */
[----:B------:R-:W-:Y:S02]  /*11f0*/  LEA.HI.X.SX32 R81, R81, R0, 0x1, P0 ;  /* 0x0000000051517211 */ /* 0x000fe400000f0eff */
[----:B------:R-:W-:Y:S01]  /*1200*/  LEA R82, P0, R83, R2, 0x1 ;  /* 0x0000000253527211 */ /* 0x000fe200078008ff */
[----:B------:R-:W-:Y:S01]  /*1210*/  IMAD R95, R14, 0x4, R93 ;  /* 0x000000040e5f7824 */ /* 0x000fe200078e025d */
[-C--:B------:R-:W-:Y:S01]  /*1220*/  LEA.HI.X.SX32 R79, R79, R0.reuse, 0x1, P1 ;  /* 0x000000004f4f7211 */ /* 0x080fe200008f0eff */
[----:B------:R1:W2:Y:S01]  /*1230*/  LDG.E.U16 R70, [R80.64] ;  /* 0x0000000650467981 */ /* 0x0002a2000c1e1500 */
[----:B------:R-:W-:-:S02]  /*1240*/  LEA.HI.X.SX32 R83, R83, R0, 0x1, P0 ;  /* 0x0000000053537211 */ /* 0x000fc400000f0eff */
[C---:B------:R-:W-:Y:S01]  /*1250*/  LEA R84, P0, R71.reuse, R2, 0x1 ;  /* 0x0000000247547211 */ /* 0x040fe200078008ff */
[C---:B------:R-:W-:Y:S01]  /*1260*/  IMAD R97, R14.reuse, 0x4, R95 ;  /* 0x000000040e617824 */ /* 0x040fe200078e025f */
[----:B------:R0:W2:Y:S02]  /*1270*/  LDG.E.U16 R69, [R78.64] ;  /* 0x000000064e457981 */ /* 0x0000a4000c1e1500 */
[----:B------:R-:W-:Y:S02]  /*1280*/  LEA.HI.X.SX32 R85, R71, R0, 0x1, P0 ;  /* 0x0000000047557211 */ /* 0x000fe400000f0eff */
[----:B------:R-:W-:Y:S01]  /*1290*/  LEA R99, R14, R97, 0x2 ;  /* 0x000000610e637211 */ /* 0x000fe200078e10ff */
[----:B------:R1:W2:Y:S01]  /*12a0*/  LDG.E.U16 R71, [R82.64] ;  /* 0x0000000652477981 */ /* 0x0002a2000c1e1500 */
[----:B0-----:R-:W-:-:S03]  /*12b0*/  LEA R78, P0, R87, R2, 0x1 ;  /* 0x00000002574e7211 */ /* 0x001fc600078008ff */
[C---:B------:R-:W-:Y:S01]  /*12c0*/  IMAD R101, R14.reuse, 0x4, R99 ;  /* 0x000000040e657824 */ /* 0x040fe200078e0263 */
[----:B------:R0:W2:Y:S01]  /*12d0*/  LDG.E.U16 R72, [R84.64] ;  /* 0x0000000654487981 */ /* 0x0000a2000c1e1500 */
[----:B------:R-:W-:Y:S02]  /*12e0*/  LEA.HI.X.SX32 R79, R87, R0, 0x1, P0 ;  /* 0x00000000574f7211 */ /* 0x000fe400000f0eff */
[-C--:B-1----:R-:W-:Y:S01]  /*12f0*/  LEA R80, P0, R75, R2.reuse, 0x1 ;  /* 0x000000024b507211 */ /* 0x082fe200078008ff */
[----:B------:R-:W-:Y:S01]  /*1300*/  IMAD R103, R14, 0x4, R101 ;  /* 0x000000040e677824 */ /* 0x000fe200078e0265 */
[----:B------:R-:W-:Y:S01]  /*1310*/  LEA R76, P1, R73, R2, 0x1 ;  /* 0x00000002494c7211 */ /* 0x000fe200078208ff */
[----:B------:R1:W2:Y:S01]  /*1320*/  LDG.E.U16 R74, [R78.64] ;  /* 0x000000064e4a7981 */ /* 0x0002a2000c1e1500 */
[----:B------:R-:W-:Y:S02]  /*1330*/  LEA.HI.X.SX32 R81, R75, R0, 0x1, P0 ;  /* 0x000000004b517211 */ /* 0x000fe400000f0eff */
[----:B------:R-:W-:-:S02]  /*1340*/  LEA R82, P0, R89, R2, 0x1 ;  /* 0x0000000259527211 */ /* 0x000fc400078008ff */
[C---:B------:R-:W-:Y:S01]  /*1350*/  LEA R105, R14.reuse, R103, 0x2 ;  /* 0x000000670e697211 */ /* 0x040fe200078e10ff */
[----:B------:R1:W2:Y:S01]  /*1360*/  LDG.E.U16 R75, [R80.64] ;  /* 0x00000006504b7981 */ /* 0x0002a2000c1e1500 */
[----:B------:R-:W-:Y:S02]  /*1370*/  LEA.HI.X.SX32 R83, R89, R0, 0x1, P0 ;  /* 0x0000000059537211 */ /* 0x000fe400000f0eff */
[----:B0-----:R-:W-:Y:S01]  /*1380*/  LEA R84, P0, R93, R2, 0x1 ;  /* 0x000000025d547211 */ /* 0x001fe200078008ff */
[----:B------:R-:W-:-:S03]  /*1390*/  IMAD R107, R14, 0x4, R105 ;  /* 0x000000040e6b7824 */ /* 0x000fc600078e0269 */
[----:B------:R-:W-:Y:S02]  /*13a0*/  LEA.HI.X.SX32 R85, R93, R0, 0x1, P0 ;  /* 0x000000005d557211 */ /* 0x000fe400000f0eff */
[----:B------:R-:W-:Y:S02]  /*13b0*/  LEA R88, P0, R95, R2, 0x1 ;  /* 0x000000025f587211 */ /* 0x000fe400078008ff */
[-C--:B------:R-:W-:Y:S01]  /*13c0*/  LEA.HI.X.SX32 R77, R73, R0.reuse, 0x1, P1 ;  /* 0x00000000494d7211 */ /* 0x080fe200008f0eff */
[----:B-1----:R0:W2:Y:S01]  /*13d0*/  LDG.E.U16 R78, [R84.64] ;  /* 0x00000006544e7981 */ /* 0x0020a2000c1e1500 */
[----:B------:R-:W-:Y:S01]  /*13e0*/  LEA.HI.X.SX32 R89, R95, R0, 0x1, P0 ;  /* 0x000000005f597211 */ /* 0x000fe200000f0eff */
[----:B------:R-:W-:Y:S01]  /*13f0*/  IMAD R95, R14, 0x4, R107 ;  /* 0x000000040e5f7824 */ /* 0x000fe200078e026b */
[-C--:B------:R-:W-:Y:S01]  /*1400*/  LEA R86, P1, R91, R2.reuse, 0x1 ;  /* 0x000000025b567211 */ /* 0x080fe200078208ff */
[----:B------:R1:W2:Y:S01]  /*1410*/  LDG.E.U16 R73, [R76.64] ;  /* 0x000000064c497981 */ /* 0x0002a2000c1e1500 */
[----:B------:R-:W-:-:S02]  /*1420*/  LEA R90, P0, R97, R2, 0x1 ;  /* 0x00000002615a7211 */ /* 0x000fc400078008ff */
[C---:B------:R-:W-:Y:S01]  /*1430*/  LEA R109, R14.reuse, R95, 0x2 ;  /* 0x0000005f0e6d7211 */ /* 0x040fe200078e10ff */
[----:B------:R0:W2:Y:S01]  /*1440*/  LDG.E.U16 R79, [R88.64] ;  /* 0x00000006584f7981 */ /* 0x0000a2000c1e1500 */
[-C--:B------:R-:W-:Y:S02]  /*1450*/  LEA.HI.X.SX32 R87, R91, R0.reuse, 0x1, P1 ;  /* 0x000000005b577211 */ /* 0x080fe400008f0eff */
[----:B------:R-:W-:Y:S01]  /*1460*/  LEA.HI.X.SX32 R91, R97, R0, 0x1, P0 ;  /* 0x00000000615b7211 */ /* 0x000fe200000f0eff */
[C---:B------:R-:W-:Y:S01]  /*1470*/  IMAD R97, R14.reuse, 0x4, R109 ;  /* 0x000000040e617824 */ /* 0x040fe200078e026d */
[----:B-1----:R1:W2:Y:S03]  /*1480*/  LDG.E.U16 R76, [R82.64] ;  /* 0x00000006524c7981 */ /* 0x0022a6000c1e1500 */
[C---:B------:R-:W-:Y:S01]  /*1490*/  IMAD R111, R14.reuse, 0x4, R97 ;  /* 0x000000040e6f7824 */ /* 0x040fe200078e0261 */
[-C--:B------:R-:W-:Y:S01]  /*14a0*/  LEA R92, P1, R99, R2.reuse, 0x1 ;  /* 0x00000002635c7211 */ /* 0x080fe200078208ff */
[----:B------:R0:W2:Y:S03]  /*14b0*/  LDG.E.U16 R77, [R86.64] ;  /* 0x00000006564d7981 */ /* 0x0000a6000c1e1500 */
[----:B------:R-:W-:Y:S01]  /*14c0*/  LEA R113, R14, R111, 0x2 ;  /* 0x0000006f0e717211 */ /* 0x000fe200078e10ff */
[----:B------:R4:W2:Y:S01]  /*14d0*/  LDG.E.U16 R80, [R90.64] ;  /* 0x000000065a507981 */ /* 0x0008a2000c1e1500 */
[----:B-1----:R-:W-:-:S03]  /*14e0*/  LEA R82, P0, R101, R2, 0x1 ;  /* 0x0000000265527211 */ /* 0x002fc600078008ff */
[C---:B------:R-:W-:Y:S01]  /*14f0*/  IMAD R115, R14.reuse, 0x4, R113 ;  /* 0x000000040e737824 */ /* 0x040fe200078e0271 */
[----:B------:R-:W-:Y:S02]  /*1500*/  LEA.HI.X.SX32 R83, R101, R0, 0x1, P0 ;  /* 0x0000000065537211 */ /* 0x000fe400000f0eff */
[----:B0-----:R-:W-:Y:S01]  /*1510*/  LEA R84, P0, R103, R2, 0x1 ;  /* 0x0000000267547211 */ /* 0x001fe200078008ff */
[C---:B------:R-:W-:Y:S01]  /*1520*/  IMAD R117, R14.reuse, 0x4, R115 ;  /* 0x000000040e757824 */ /* 0x040fe200078e0273 */
[-C--:B------:R-:W-:Y:S01]  /*1530*/  LEA.HI.X.SX32 R93, R99, R0.reuse, 0x1, P1 ;  /* 0x00000000635d7211 */ /* 0x080fe200008f0eff */
[----:B------:R0:W3:Y:S01]  /*1540*/  LDG.E.U16 R86, [R82.64] ;  /* 0x0000000652567981 */ /* 0x0000e2000c1e1500 */
[----:B------:R-:W-:Y:S02]  /*1550*/  LEA.HI.X.SX32 R85, R103, R0, 0x1, P0 ;  /* 0x0000000067557211 */ /* 0x000fe400000f0eff */
[C---:B------:R-:W-:Y:S01]  /*1560*/  LEA R88, P0, R105.reuse, R2, 0x1 ;  /* 0x0000000269587211 */ /* 0x040fe200078008ff */
[----:B------:R1:W3:Y:S03]  /*1570*/  LDG.E.U16 R81, [R92.64] ;  /* 0x000000065c517981 */ /* 0x0002e6000c1e1500 */
[----:B------:R-:W-:Y:S01]  /*1580*/  LEA.HI.X.SX32 R89, R105, R0, 0x1, P0 ;  /* 0x0000000069597211 */ /* 0x000fe200000f0eff */
[----:B------:R0:W3:Y:S01]  /*1590*/  LDG.E.U16 R87, [R84.64] ;  /* 0x0000000654577981 */ /* 0x0000e2000c1e1500 */
[----:B------:R-:W-:-:S02]  /*15a0*/  LEA R105, R14, R117, 0x2 ;  /* 0x000000750e697211 */ /* 0x000fc400078e10ff */
[-C--:B----4-:R-:W-:Y:S01]  /*15b0*/  LEA R90, P1, R107, R2.reuse, 0x1 ;  /* 0x000000026b5a7211 */ /* 0x090fe200078208ff */
[----:B------:R4:W3:Y:S02]  /*15c0*/  LDG.E.U16 R98, [R88.64] ;  /* 0x0000000658627981 */ /* 0x0008e4000c1e1500 */
[----:B------:R-:W-:Y:S01]  /*15d0*/  IMAD R119, R14, 0x4, R105 ;  /* 0x000000040e777824 */ /* 0x000fe200078e0269 */
[----:B-1----:R-:W-:-:S03]  /*15e0*/  LEA R92, P0, R95, R2, 0x1 ;  /* 0x000000025f5c7211 */ /* 0x002fc600078008ff */
[C---:B------:R-:W-:Y:S01]  /*15f0*/  IMAD R121, R14.reuse, 0x4, R119 ;  /* 0x000000040e797824 */ /* 0x040fe200078e0277 */
[----:B------:R-:W-:Y:S02]  /*1600*/  LEA.HI.X.SX32 R93, R95, R0, 0x1, P0 ;  /* 0x000000005f5d7211 */ /* 0x000fe400000f0eff */
[C---:B0-----:R-:W-:Y:S02]  /*1610*/  LEA R82, P0, R109.reuse, R2, 0x1 ;  /* 0x000000026d527211 */ /* 0x041fe400078008ff */
[C---:B------:R-:W-:Y:S01]  /*1620*/  LEA R123, R14.reuse, R121, 0x2 ;  /* 0x000000790e7b7211 */ /* 0x040fe200078e10ff */
[----:B------:R0:W3:Y:S01]  /*1630*/  LDG.E.U16 R100, [R92.64] ;  /* 0x000000065c647981 */ /* 0x0000e2000c1e1500 */
[----:B------:R-:W-:Y:S02]  /*1640*/  LEA.HI.X.SX32 R83, R109, R0, 0x1, P0 ;  /* 0x000000006d537211 */ /* 0x000fe400000f0eff */
[----:B------:R-:W-:Y:S01]  /*1650*/  LEA R84, P0, R97, R2, 0x1 ;  /* 0x0000000261547211 */ /* 0x000fe200078008ff */
[C---:B------:R-:W-:Y:S01]  /*1660*/  IMAD R125, R14.reuse, 0x4, R123 ;  /* 0x000000040e7d7824 */ /* 0x040fe200078e027b */
[-C--:B------:R-:W-:Y:S01]  /*1670*/  LEA.HI.X.SX32 R91, R107, R0.reuse, 0x1, P1 ;  /* 0x000000006b5b7211 */ /* 0x080fe200008f0eff */
[----:B------:R1:W3:Y:S01]  /*1680*/  LDG.E.U16 R101, [R82.64] ;  /* 0x0000000652657981 */ /* 0x0002e2000c1e1500 */
[----:B------:R-:W-:Y:S01]  /*1690*/  LEA.HI.X.SX32 R85, R97, R0, 0x1, P0 ;  /* 0x0000000061557211 */ /* 0x000fe200000f0eff */
[C---:B------:R-:W-:Y:S01]  /*16a0*/  IMAD R97, R14.reuse, 0x4, R125 ;  /* 0x000000040e617824 */ /* 0x040fe200078e027d */
[C---:B----4-:R-:W-:Y:S01]  /*16b0*/  LEA R88, P0, R113.reuse, R2, 0x1 ;  /* 0x0000000271587211 */ /* 0x050fe200078008ff */
[----:B------:R4:W3:Y:S03]  /*16c0*/  LDG.E.U16 R99, [R90.64] ;  /* 0x000000065a637981 */ /* 0x0008e6000c1e1500 */
[----:B------:R-:W-:Y:S01]  /*16d0*/  LEA R127, R14, R97, 0x2 ;  /* 0x000000610e7f7211 */ /* 0x000fe200078e10ff */
[----:B------:R0:W3:Y:S01]  /*16e0*/  LDG.E.U16 R102, [R84.64] ;  /* 0x0000000654667981 */ /* 0x0000e2000c1e1500 */
[----:B------:R-:W-:-:S03]  /*16f0*/  LEA.HI.X.SX32 R89, R113, R0, 0x1, P0 ;  /* 0x0000000071597211 */ /* 0x000fc600000f0eff */
[C---:B------:R-:W-:Y:S01]  /*1700*/  IMAD R113, R14.reuse, 0x4, R127 ;  /* 0x000000040e717824 */ /* 0x040fe200078e027f */
[C---:B----4-:R-:W-:Y:S01]  /*1710*/  LEA R90, P0, R115.reuse, R2, 0x1 ;  /* 0x00000002735a7211 */ /* 0x050fe200078008ff */
[----:B------:R4:W3:Y:S02]  /*1720*/  LDG.E.U16 R106, [R88.64] ;  /* 0x00000006586a7981 */ /* 0x0008e4000c1e1500 */
[----:B------:R-:W-:Y:S01]  /*1730*/  IMAD R129, R14, 0x4, R113 ;  /* 0x000000040e817824 */ /* 0x000fe200078e0271 */
[----:B------:R-:W-:-:S04]  /*1740*/  LEA.HI.X.SX32 R91, R115, R0, 0x1, P0 ;  /* 0x00000000735b7211 */ /* 0x000fc800000f0eff */
[C---:B------:R-:W-:Y:S02]  /*1750*/  LEA R115, R14.reuse, R129, 0x2 ;  /* 0x000000810e737211 */ /* 0x040fe400078e10ff */
[-C--:B------:R-:W-:Y:S01]  /*1760*/  LEA R94, P1, R111, R2.reuse, 0x1 ;  /* 0x000000026f5e7211 */ /* 0x080fe200078208ff */
[----:B------:R4:W3:Y:S01]  /*1770*/  LDG.E.U16 R107, [R90.64] ;  /* 0x000000065a6b7981 */ /* 0x0008e2000c1e1500 */
[----:B-1----:R-:W-:Y:S01]  /*1780*/  LEA R82, P0, R117, R2, 0x1 ;  /* 0x0000000275527211 */ /* 0x002fe200078008ff */
[C---:B------:R-:W-:Y:S01]  /*1790*/  IMAD R131, R14.reuse, 0x4, R115 ;  /* 0x000000040e837824 */ /* 0x040fe200078e0273 */
[-C--:B------:R-:W-:Y:S02]  /*17a0*/  LEA.HI.X.SX32 R95, R111, R0.reuse, 0x1, P1 ;  /* 0x000000006f5f7211 */ /* 0x080fe400008f0eff */
[----:B------:R-:W-:Y:S01]  /*17b0*/  LEA.HI.X.SX32 R83, R117, R0, 0x1, P0 ;  /* 0x0000000075537211 */ /* 0x000fe200000f0eff */
[----:B------:R-:W-:Y:S01]  /*17c0*/  IMAD R117, R14, 0x4, R131 ;  /* 0x000000040e757824 */ /* 0x000fe200078e0283 */
[C---:B0-----:R-:W-:Y:S01]  /*17d0*/  LEA R84, P0, R119.reuse, R2, 0x1 ;  /* 0x0000000277547211 */ /* 0x041fe200078008ff */
[----:B------:R0:W3:Y:S03]  /*17e0*/  LDG.E.U16 R103, [R94.64] ;  /* 0x000000065e677981 */ /* 0x0000e6000c1e1500 */
[----:B------:R-:W-:Y:S01]  /*17f0*/  LEA.HI.X.SX32 R85, R119, R0, 0x1, P0 ;  /* 0x0000000077557211 */ /* 0x000fe200000f0eff */
[----:B------:R1:W3:Y:S01]  /*1800*/  LDG.E.U16 R108, [R82.64] ;  /* 0x00000006526c7981 */ /* 0x0002e2000c1e1500 */
[----:B----4-:R-:W-:-:S02]  /*1810*/  LEA R88, P0, R121, R2, 0x1 ;  /* 0x0000000279587211 */ /* 0x010fc400078008ff */
[----:B------:R-:W-:Y:S01]  /*1820*/  LEA R92, P1, R105, R2, 0x1 ;  /* 0x00000002695c7211 */ /* 0x000fe200078208ff */
[----:B------:R4:W3:Y:S01]  /*1830*/  LDG.E.U16 R110, [R84.64] ;  /* 0x00000006546e7981 */ /* 0x0008e2000c1e1500 */
[----:B0-----:R-:W-:Y:S02]  /*1840*/  LEA R95, R14, R117, 0x2 ;  /* 0x000000750e5f7211 */ /* 0x001fe400078e10ff */
[----:B------:R-:W-:-:S03]  /*1850*/  LEA.HI.X.SX32 R89, R121, R0, 0x1, P0 ;  /* 0x0000000079597211 */ /* 0x000fc600000f0eff */
[C---:B------:R-:W-:Y:S01]  /*1860*/  IMAD R119, R14.reuse, 0x4, R95 ;  /* 0x000000040e777824 */ /* 0x040fe200078e025f */
[----:B------:R-:W-:Y:S01]  /*1870*/  LEA R90, P0, R123, R2, 0x1 ;  /* 0x000000027b5a7211 */ /* 0x000fe200078008ff */
[----:B------:R0:W3:Y:S02]  /*1880*/  LDG.E.U16 R111, [R88.64] ;  /* 0x00000006586f7981 */ /* 0x0000e4000c1e1500 */
[----:B------:R-:W-:Y:S01]  /*1890*/  IMAD R121, R14, 0x4, R119 ;  /* 0x000000040e797824 */ /* 0x000fe200078e0277 */
[----:B------:R-:W-:-:S04]  /*18a0*/  LEA.HI.X.SX32 R93, R105, R0, 0x1, P1 ;  /* 0x00000000695d7211 */ /* 0x000fc800008f0eff */
[C---:B------:R-:W-:Y:S01]  /*18b0*/  LEA R133, R14.reuse, R121, 0x2 ;  /* 0x000000790e857211 */ /* 0x040fe200078e10ff */
[----:B------:R0:W3:Y:S01]  /*18c0*/  LDG.E.U16 R109, [R92.64] ;  /* 0x000000065c6d7981 */ /* 0x0000e2000c1e1500 */
[----:B-1----:R-:W-:Y:S02]  /*18d0*/  LEA R82, P1, R125, R2, 0x1 ;  /* 0x000000027d527211 */ /* 0x002fe400078208ff */
[-C--:B------:R-:W-:Y:S01]  /*18e0*/  LEA.HI.X.SX32 R91, R123, R0.reuse, 0x1, P0 ;  /* 0x000000007b5b7211 */ /* 0x080fe200000f0eff */
[----:B------:R-:W-:Y:S01]  /*18f0*/  IMAD R123, R14, 0x4, R133 ;  /* 0x000000040e7b7824 */ /* 0x000fe200078e0285 */
[----:B------:R-:W-:-:S03]  /*1900*/  LEA.HI.X.SX32 R83, R125, R0, 0x1, P1 ;  /* 0x000000007d537211 */ /* 0x000fc600008f0eff */
[C---:B------:R-:W-:Y:S01]  /*1910*/  IMAD R125, R14.reuse, 0x4, R123 ;  /* 0x000000040e7d7824 */ /* 0x040fe200078e027b */
[C---:B0-----:R-:W-:Y:S01]  /*1920*/  LEA R92, P0, R97.reuse, R2, 0x1 ;  /* 0x00000002615c7211 */ /* 0x041fe200078008ff */
[----:B------:R0:W3:Y:S03]  /*1930*/  LDG.E.U16 R112, [R90.64] ;  /* 0x000000065a707981 */ /* 0x0000e6000c1e1500 */
[C---:B------:R-:W-:Y:S02]  /*1940*/  LEA R135, R14.reuse, R125, 0x2 ;  /* 0x0000007d0e877211 */ /* 0x040fe400078e10ff */
[----:B------:R-:W-:Y:S01]  /*1950*/  LEA.HI.X.SX32 R93, R97, R0, 0x1, P0 ;  /* 0x00000000615d7211 */ /* 0x000fe200000f0eff */
[----:B------:R1:W3:Y:S01]  /*1960*/  LDG.E.U16 R147, [R82.64] ;  /* 0x0000000652937981 */ /* 0x0002e2000c1e1500 */
[-C--:B----4-:R-:W-:Y:S02]  /*1970*/  LEA R84, P0, R127, R2.reuse, 0x1 ;  /* 0x000000027f547211 */ /* 0x090fe400078008ff */
[----:B------:R-:W-:Y:S01]  /*1980*/  LEA R104, P1, R131, R2, 0x1 ;  /* 0x0000000283687211 */ /* 0x000fe200078208ff */
[----:B------:R4:W3:Y:S01]  /*1990*/  LDG.E.U16 R114, [R92.64] ;  /* 0x000000065c727981 */ /* 0x0008e2000c1e1500 */
[----:B------:R-:W-:Y:S01]  /*19a0*/  LEA.HI.X.SX32 R85, R127, R0, 0x1, P0 ;  /* 0x000000007f557211 */ /* 0x000fe200000f0eff */
[----:B------:R-:W-:Y:S01]  /*19b0*/  IMAD R127, R14, 0x4, R135 ;  /* 0x000000040e7f7824 */ /* 0x000fe200078e0287 */
[----:B------:R-:W-:-:S03]  /*19c0*/  LEA R96, P0, R129, R2, 0x1 ;  /* 0x0000000281607211 */ /* 0x000fc600078008ff */
[C---:B------:R-:W-:Y:S01]  /*19d0*/  IMAD R137, R14.reuse, 0x4, R127 ;  /* 0x000000040e897824 */ /* 0x040fe200078e027f */
[-C--:B------:R-:W-:Y:S01]  /*19e0*/  LEA.HI.X.SX32 R97, R129, R0.reuse, 0x1, P0 ;  /* 0x0000000081617211 */ /* 0x080fe200000f0eff */
[----:B------:R0:W3:Y:S03]  /*19f0*/  LDG.E.U16 R149, [R84.64] ;  /* 0x0000000654957981 */ /* 0x0000e6000c1e1500 */
[----:B------:R-:W-:Y:S01]  /*1a00*/  LEA R129, R14, R137, 0x2 ;  /* 0x000000890e817211 */ /* 0x000fe200078e10ff */
[----:B------:R0:W3:Y:S01]  /*1a10*/  LDG.E.U16 R151, [R96.64] ;  /* 0x0000000660977981 */ /* 0x0000e2000c1e1500 */
[----:B------:R-:W-:-:S03]  /*1a20*/  LEA.HI.X.SX32 R105, R131, R0, 0x1, P1 ;  /* 0x0000000083697211 */ /* 0x000fc600008f0eff */
[C---:B------:R-:W-:Y:S01]  /*1a30*/  IMAD R131, R14.reuse, 0x4, R129 ;  /* 0x000000040e837824 */ /* 0x040fe200078e0281 */
[C---:B------:R-:W-:Y:S01]  /*1a40*/  LEA R88, P0, R95.reuse, R2, 0x1 ;  /* 0x000000025f587211 */ /* 0x040fe200078008ff */
[----:B------:R0:W3:Y:S02]  /*1a50*/  LDG.E.U16 R153, [R104.64] ;  /* 0x0000000668997981 */ /* 0x0000e4000c1e1500 */
[C---:B------:R-:W-:Y:S01]  /*1a60*/  IMAD R139, R14.reuse, 0x4, R131 ;  /* 0x000000040e8b7824 */ /* 0x040fe200078e0283 */
[----:B------:R-:W-:Y:S02]  /*1a70*/  LEA.HI.X.SX32 R89, R95, R0, 0x1, P0 ;  /* 0x000000005f597211 */ /* 0x000fe400000f0eff */
[C---:B------:R-:W-:Y:S02]  /*1a80*/  LEA R94, P0, R121.reuse, R2, 0x1 ;  /* 0x00000002795e7211 */ /* 0x040fe400078008ff */
[----:B------:R-:W-:Y:S01]  /*1a90*/  LEA R141, R14, R139, 0x2 ;  /* 0x0000008b0e8d7211 */ /* 0x000fe200078e10ff */
[----:B------:R1:W3:Y:S01]  /*1aa0*/  LDG.E.U16 R155, [R88.64] ;  /* 0x00000006589b7981 */ /* 0x0002e2000c1e1500 */
[----:B------:R-:W-:-:S03]  /*1ab0*/  LEA.HI.X.SX32 R95, R121, R0, 0x1, P0 ;  /* 0x00000000795f7211 */ /* 0x000fc600000f0eff */
[C---:B------:R-:W-:Y:S01]  /*1ac0*/  IMAD R121, R14.reuse, 0x4, R141 ;  /* 0x000000040e797824 */ /* 0x040fe200078e028d */
[C---:B0-----:R-:W-:Y:S01]  /*1ad0*/  LEA R90, P1, R123.reuse, R2, 0x1 ;  /* 0x000000027b5a7211 */ /* 0x041fe200078208ff */
[----:B------:R0:W3:Y:S02]  /*1ae0*/  LDG.E.U16 R157, [R94.64] ;  /* 0x000000065e9d7981 */ /* 0x0000e4000c1e1500 */
[----:B------:R-:W-:Y:S01]  /*1af0*/  IMAD R97, R14, 0x4, R121 ;  /* 0x000000040e617824 */ /* 0x000fe200078e0279 */
[----:B------:R-:W-:-:S04]  /*1b00*/  LEA.HI.X.SX32 R91, R123, R0, 0x1, P1 ;  /* 0x000000007b5b7211 */ /* 0x000fc800008f0eff */
[----:B------:R-:W-:Y:S01]  /*1b10*/  LEA R105, R14, R97, 0x2 ;  /* 0x000000610e697211 */ /* 0x000fe200078e10ff */
[----:B------:R0:W3:Y:S01]  /*1b20*/  LDG.E.U16 R159, [R90.64] ;  /* 0x000000065a9f7981 */ /* 0x0000e2000c1e1500 */
[----:B-1----:R-:W-:-:S03]  /*1b30*/  LEA R82, P0, R135, R2, 0x1 ;  /* 0x0000000287527211 */ /* 0x002fc600078008ff */
[C---:B------:R-:W-:Y:S01]  /*1b40*/  IMAD R123, R14.reuse, 0x4, R105 ;  /* 0x000000040e7b7824 */ /* 0x040fe200078e0269 */
[----:B------:R-:W-:Y:S02]  /*1b50*/  LEA.HI.X.SX32 R83, R135, R0, 0x1, P0 ;  /* 0x0000000087537211 */ /* 0x000fe400000f0eff */
[-C--:B------:R-:W-:Y:S01]  /*1b60*/  LEA R84, P1, R131, R2.reuse, 0x1 ;  /* 0x0000000283547211 */ /* 0x080fe200078208ff */
[C---:B------:R-:W-:Y:S01]  /*1b70*/  IMAD R135, R14.reuse, 0x4, R123 ;  /* 0x000000040e877824 */ /* 0x040fe200078e027b */
[----:B----4-:R-:W-:Y:S01]  /*1b80*/  LEA R92, P0, R137, R2, 0x1 ;  /* 0x00000002895c7211 */ /* 0x010fe200078008ff */
[----:B------:R1:W4:Y:S01]  /*1b90*/  LDG.E.U16 R161, [R82.64] ;  /* 0x0000000652a17981 */ /* 0x000322000c1e1500 */
[-C--:B------:R-:W-:Y:S02]  /*1ba0*/  LEA.HI.X.SX32 R85, R131, R0.reuse, 0x1, P1 ;  /* 0x0000000083557211 */ /* 0x080fe400008f0eff */
[C---:B------:R-:W-:Y:S02]  /*1bb0*/  LEA R131, R14.reuse, R135, 0x2 ;  /* 0x000000870e837211 */ /* 0x040fe400078e10ff */
[----:B------:R-:W-:Y:S01]  /*1bc0*/  LEA.HI.X.SX32 R93, R137, R0, 0x1, P0 ;  /* 0x00000000895d7211 */ /* 0x000fe200000f0eff */
[----:B------:R1:W4:Y:S01]  /*1bd0*/  LDG.E.U16 R165, [R84.64] ;  /* 0x0000000654a57981 */ /* 0x000322000c1e1500 */
[-C--:B------:R-:W-:Y:S01]  /*1be0*/  LEA R88, P0, R141, R2.reuse, 0x1 ;  /* 0x000000028d587211 */ /* 0x080fe200078008ff */
[C---:B------:R-:W-:Y:S01]  /*1bf0*/  IMAD R137, R14.reuse, 0x4, R131 ;  /* 0x000000040e897824 */ /* 0x040fe200078e0283 */
[----:B0-----:R-:W-:Y:S01]  /*1c00*/  LEA R90, P1, R123, R2, 0x1 ;  /* 0x000000027b5a7211 */ /* 0x001fe200078208ff */
[----:B------:R0:W4:Y:S01]  /*1c10*/  LDG.E.U16 R163, [R92.64] ;  /* 0x000000065ca37981 */ /* 0x000122000c1e1500 */
[----:B------:R-:W-:Y:S01]  /*1c20*/  LEA.HI.X.SX32 R89, R141, R0, 0x1, P0 ;  /* 0x000000008d597211 */ /* 0x000fe200000f0eff */
[----:B------:R-:W-:Y:S01]  /*1c30*/  IMAD R141, R14, 0x4, R137 ;  /* 0x000000040e8d7824 */ /* 0x000fe200078e0289 */
[----:B------:R-:W-:-:S02]  /*1c40*/  LEA R94, P0, R97, R2, 0x1 ;  /* 0x00000002615e7211 */ /* 0x000fc400078008ff */
[-C--:B------:R-:W-:Y:S01]  /*1c50*/  LEA.HI.X.SX32 R91, R123, R0.reuse, 0x1, P1 ;  /* 0x000000007b5b7211 */ /* 0x080fe200008f0eff */
[----:B------:R0:W4:Y:S01]  /*1c60*/  LDG.E.U16 R167, [R88.64] ;  /* 0x0000000658a77981 */ /* 0x000122000c1e1500 */
[C---:B------:R-:W-:Y:S02]  /*1c70*/  LEA R143, R14.reuse, R141, 0x2 ;  /* 0x0000008d0e8f7211 */ /* 0x040fe400078e10ff */
[----:B------:R-:W-:Y:S01]  /*1c80*/  LEA.HI.X.SX32 R95, R97, R0, 0x1, P0 ;  /* 0x00000000615f7211 */ /* 0x000fe200000f0eff */
[----:B------:R5:W4:Y:S02]  /*1c90*/  LDG.E.U16 R171, [R90.64] ;  /* 0x000000065aab7981 */ /* 0x000b24000c1e1500 */
[C---:B------:R-:W-:Y:S01]  /*1ca0*/  IMAD R97, R14.reuse, 0x4, R143 ;  /* 0x000000040e617824 */ /* 0x040fe200078e028f */
[C---:B-1----:R-:W-:Y:S01]  /*1cb0*/  LEA R82, P0, R131.reuse, R2, 0x1 ;  /* 0x0000000283527211 */ /* 0x042fe200078008ff */
[----:B------:R1:W4:Y:S02]  /*1cc0*/  LDG.E.U16 R169, [R94.64] ;  /* 0x000000065ea97981 */ /* 0x000324000c1e1500 */
[----:B------:R-:W-:Y:S01]  /*1cd0*/  IMAD R123, R14, 0x4, R97 ;  /* 0x000000040e7b7824 */ /* 0x000fe200078e0261 */
[----:B------:R-:W-:-:S02]  /*1ce0*/  LEA.HI.X.SX32 R83, R131, R0, 0x1, P0 ;  /* 0x0000000083537211 */ /* 0x000fc400000f0eff */
[C---:B0-----:R-:W-:Y:S02]  /*1cf0*/  LEA R92, P0, R141.reuse, R2, 0x1 ;  /* 0x000000028d5c7211 */ /* 0x041fe400078008ff */
[----:B------:R-:W-:Y:S01]  /*1d00*/  LEA R131, R14, R123, 0x2 ;  /* 0x0000007b0e837211 */ /* 0x000fe200078e10ff */
[----:B------:R0:W4:Y:S01]  /*1d10*/  LDG.E.U16 R173, [R82.64] ;  /* 0x0000000652ad7981 */ /* 0x000122000c1e1500 */
[----:B------:R-:W-:-:S03]  /*1d20*/  LEA.HI.X.SX32 R93, R141, R0, 0x1, P0 ;  /* 0x000000008d5d7211 */ /* 0x000fc600000f0eff */
[C---:B------:R-:W-:Y:S01]  /*1d30*/  IMAD R141, R14.reuse, 0x4, R131 ;  /* 0x000000040e8d7824 */ /* 0x040fe200078e0283 */
[-C--:B------:R-:W-:Y:S01]  /*1d40*/  LEA R84, P1, R97, R2.reuse, 0x1 ;  /* 0x0000000261547211 */ /* 0x080fe200078208ff */
[----:B------:R0:W4:Y:S01]  /*1d50*/  LDG.E.U16 R175, [R92.64] ;  /* 0x000000065caf7981 */ /* 0x000122000c1e1500 */
[----:B------:R-:W-:Y:S01]  /*1d60*/  LEA R88, P0, R131, R2, 0x1 ;  /* 0x0000000283587211 */ /* 0x000fe200078008ff */
[----:B------:R-:W-:Y:S01]  /*1d70*/  IMAD R145, R14, 0x4, R141 ;  /* 0x000000040e917824 */ /* 0x000fe200078e028d */
[-C--:B------:R-:W-:Y:S02]  /*1d80*/  LEA.HI.X.SX32 R85, R97, R0.reuse, 0x1, P1 ;  /* 0x0000000061557211 */ /* 0x080fe400008f0eff */
[----:B------:R-:W-:Y:S02]  /*1d90*/  LEA.HI.X.SX32 R89, R131, R0, 0x1, P0 ;  /* 0x0000000083597211 */ /* 0x000fe400000f0eff */
[-C--:B-1----:R-:W-:Y:S01]  /*1da0*/  LEA R94, P1, R145, R2.reuse, 0x1 ;  /* 0x00000002915e7211 */ /* 0x082fe200078208ff */
[----:B------:R1:W4:Y:S01]  /*1db0*/  LDG.E.U16 R131, [R84.64] ;  /* 0x0000000654837981 */ /* 0x000322000c1e1500 */
[----:B-----5:R-:W-:-:S02]  /*1dc0*/  LEA R90, P0, R113, R2, 0x1 ;  /* 0x00000002715a7211 */ /* 0x020fc400078008ff */
[-C--:B------:R-:W-:Y:S01]  /*1dd0*/  LEA.HI.X.SX32 R95, R145, R0.reuse, 0x1, P1 ;  /* 0x00000000915f7211 */ /* 0x080fe200008f0eff */
[----:B------:R5:W4:Y:S01]  /*1de0*/  LDG.E.U16 R177, [R88.64] ;  /* 0x0000000658b17981 */ /* 0x000b22000c1e1500 */
[----:B------:R-:W-:Y:S02]  /*1df0*/  LEA.HI.X.SX32 R91, R113, R0, 0x1, P0 ;  /* 0x00000000715b7211 */ /* 0x000fe400000f0eff */
[-C--:B0-----:R-:W-:Y:S01]  /*1e00*/  LEA R82, P1, R115, R2.reuse, 0x1 ;  /* 0x0000000273527211 */ /* 0x081fe200078208ff */
[----:B------:R0:W4:Y:S01]  /*1e10*/  LDG.E.U16 R179, [R94.64] ;  /* 0x000000065eb37981 */ /* 0x000122000c1e1500 */
[----:B------:R-:W-:Y:S02]  /*1e20*/  LEA R96, P0, R117, R2, 0x1 ;  /* 0x0000000275607211 */ /* 0x000fe400078008ff */
[-C--:B------:R-:W-:Y:S01]  /*1e30*/  LEA.HI.X.SX32 R83, R115, R0.reuse, 0x1, P1 ;  /* 0x0000000073537211 */ /* 0x080fe200008f0eff */
[----:B------:R0:W4:Y:S01]  /*1e40*/  LDG.E.U16 R113, [R90.64] ;  /* 0x000000065a717981 */ /* 0x000122000c1e1500 */
[----:B------:R-:W-:-:S02]  /*1e50*/  LEA.HI.X.SX32 R97, R117, R0, 0x1, P0 ;  /* 0x0000000075617211 */ /* 0x000fc400000f0eff */
[-C--:B------:R-:W-:Y:S01]  /*1e60*/  LEA R92, P1, R119, R2.reuse, 0x1 ;  /* 0x00000002775c7211 */ /* 0x080fe200078208ff */
[----:B------:R0:W4:Y:S01]  /*1e70*/  LDG.E.U16 R115, [R82.64] ;  /* 0x0000000652737981 */ /* 0x000122000c1e1500 */
[----:B-1----:R-:W-:Y:S02]  /*1e80*/  LEA R84, P0, R133, R2, 0x1 ;  /* 0x0000000285547211 */ /* 0x002fe400078008ff */
[-C--:B------:R-:W-:Y:S01]  /*1e90*/  LEA.HI.X.SX32 R93, R119, R0.reuse, 0x1, P1 ;  /* 0x00000000775d7211 */ /* 0x080fe200008f0eff */
[----:B------:R1:W4:Y:S01]  /*1ea0*/  LDG.E.U16 R116, [R96.64] ;  /* 0x0000000660747981 */ /* 0x000322000c1e1500 */
[----:B------:R-:W-:Y:S02]  /*1eb0*/  LEA.HI.X.SX32 R85, R133, R0, 0x1, P0 ;  /* 0x0000000085557211 */ /* 0x000fe400000f0eff */
[-C--:B-----5:R-:W-:Y:S01]  /*1ec0*/  LEA R88, P0, R125, R2.reuse, 0x1 ;  /* 0x000000027d587211 */ /* 0x0a0fe200078008ff */
[----:B------:R5:W4:Y:S01]  /*1ed0*/  LDG.E.U16 R117, [R92.64] ;  /* 0x000000065c757981 */ /* 0x000b22000c1e1500 */
[----:B0-----:R-:W-:-:S02]  /*1ee0*/  LEA R94, P1, R127, R2, 0x1 ;  /* 0x000000027f5e7211 */ /* 0x001fc400078208ff */
[----:B------:R-:W-:Y:S02]  /*1ef0*/  LEA R145, R14, R145, 0x2 ;  /* 0x000000910e917211 */ /* 0x000fe400078e10ff */
[-C--:B------:R-:W-:Y:S01]  /*1f00*/  LEA.HI.X.SX32 R89, R125, R0.reuse, 0x1, P0 ;  /* 0x000000007d597211 */ /* 0x080fe200000f0eff */
[----:B------:R0:W4:Y:S01]  /*1f10*/  LDG.E.U16 R14, [R84.64] ;  /* 0x00000006540e7981 */ /* 0x000122000c1e1500 */
[----:B------:R-:W-:Y:S02]  /*1f20*/  LEA.HI.X.SX32 R95, R127, R0, 0x1, P1 ;  /* 0x000000007f5f7211 */ /* 0x000fe400008f0eff */
[-C--:B------:R-:W-:Y:S01]  /*1f30*/  LEA R82, P1, R145, R2.reuse, 0x1 ;  /* 0x0000000291527211 */ /* 0x080fe200078208ff */
[----:B------:R1:W4:Y:S01]  /*1f40*/  LDG.E.U16 R118, [R88.64] ;  /* 0x0000000658767981 */ /* 0x000322000c1e1500 */
[----:B------:R-:W-:Y:S02]  /*1f50*/  LEA R90, P0, R129, R2, 0x1 ;  /* 0x00000002815a7211 */ /* 0x000fe400078008ff */
[-C--:B------:R-:W-:Y:S01]  /*1f60*/  LEA.HI.X.SX32 R83, R145, R0.reuse, 0x1, P1 ;  /* 0x0000000091537211 */ /* 0x080fe200008f0eff */
[----:B------:R1:W4:Y:S01]  /*1f70*/  LDG.E.U16 R119, [R94.64] ;  /* 0x000000065e777981 */ /* 0x000322000c1e1500 */
[----:B------:R-:W-:-:S02]  /*1f80*/  LEA.HI.X.SX32 R91, R129, R0, 0x1, P0 ;  /* 0x00000000815b7211 */ /* 0x000fc400000f0eff */
[-C--:B-----5:R-:W-:Y:S01]  /*1f90*/  LEA R92, P1, R139, R2.reuse, 0x1 ;  /* 0x000000028b5c7211 */ /* 0x0a0fe200078208ff */
[----:B------:R5:W4:Y:S01]  /*1fa0*/  LDG.E.U16 R122, [R82.64] ;  /* 0x00000006527a7981 */ /* 0x000b22000c1e1500 */
[----:B0-----:R-:W-:Y:S02]  /*1fb0*/  LEA R84, P0, R121, R2, 0x1 ;  /* 0x0000000279547211 */ /* 0x001fe400078008ff */
[-C--:B------:R-:W-:Y:S01]  /*1fc0*/  LEA.HI.X.SX32 R93, R139, R0.reuse, 0x1, P1 ;  /* 0x000000008b5d7211 */ /* 0x080fe200008f0eff */
[----:B------:R0:W4:Y:S01]  /*1fd0*/  LDG.E.U16 R120, [R90.64] ;  /* 0x000000065a787981 */ /* 0x000122000c1e1500 */
[----:B------:R-:W-:Y:S02]  /*1fe0*/  LEA.HI.X.SX32 R85, R121, R0, 0x1, P0 ;  /* 0x0000000079557211 */ /* 0x000fe400000f0eff */
[-C--:B-1----:R-:W-:Y:S01]  /*1ff0*/  LEA R96, P1, R105, R2.reuse, 0x1 ;  /* 0x0000000269607211 */ /* 0x082fe200078208ff */
[----:B------:R-:W4:Y:S01]  /*2000*/  LDG.E.U16 R92, [R92.64] ;  /* 0x000000065c5c7981 */ /* 0x000f22000c1e1500 */
[----:B------:R-:W-:-:S02]  /*2010*/  LEA R88, P0, R135, R2, 0x1 ;  /* 0x0000000287587211 */ /* 0x000fc400078008ff */
[-C--:B------:R-:W-:Y:S01]  /*2020*/  LEA.HI.X.SX32 R97, R105, R0.reuse, 0x1, P1 ;  /* 0x0000000069617211 */ /* 0x080fe200008f0eff */
[----:B------:R1:W4:Y:S01]  /*2030*/  LDG.E.U16 R84, [R84.64] ;  /* 0x0000000654547981 */ /* 0x000322000c1e1500 */
[----:B------:R-:W-:Y:S02]  /*2040*/  LEA.HI.X.SX32 R89, R135, R0, 0x1, P0 ;  /* 0x0000000087597211 */ /* 0x000fe400000f0eff */
[-C--:B-----5:R-:W-:Y:S01]  /*2050*/  LEA R82, P0, R137, R2.reuse, 0x1 ;  /* 0x0000000289527211 */ /* 0x0a0fe200078008ff */
[----:B------:R-:W5:Y:S01]  /*2060*/  LDG.E.U16 R96, [R96.64] ;  /* 0x0000000660607981 */ /* 0x000f62000c1e1500 */
[----:B------:R-:W-:Y:S02]  /*2070*/  LEA R94, P1, R143, R2, 0x1 ;  /* 0x000000028f5e7211 */ /* 0x000fe400078208ff */
[-C--:B------:R-:W-:Y:S01]  /*2080*/  LEA.HI.X.SX32 R83, R137, R0.reuse, 0x1, P0 ;  /* 0x0000000089537211 */ /* 0x080fe200000f0eff */
[----:B------:R1:W5:Y:S01]  /*2090*/  LDG.E.U16 R88, [R88.64] ;  /* 0x0000000658587981 */ /* 0x000362000c1e1500 */
[----:B------:R-:W-:-:S02]  /*20a0*/  LEA.HI.X.SX32 R95, R143, R0, 0x1, P1 ;  /* 0x000000008f5f7211 */ /* 0x000fc400008f0eff */
[-C--:B0-----:R-:W-:Y:S01]  /*20b0*/  LEA R90, P0, R123, R2.reuse, 0x1 ;  /* 0x000000027b5a7211 */ /* 0x081fe200078008ff */
[----:B------:R-:W5:Y:S01]  /*20c0*/  LDG.E.U16 R82, [R82.64] ;  /* 0x0000000652527981 */ /* 0x000f62000c1e1500 */
[----:B------:R-:W-:Y:S02]  /*20d0*/  LEA R104, P1, R141, R2, 0x1 ;  /* 0x000000028d687211 */ /* 0x000fe400078208ff */
[-C--:B------:R-:W-:Y:S01]  /*20e0*/  LEA.HI.X.SX32 R91, R123, R0.reuse, 0x1, P0 ;  /* 0x000000007b5b7211 */ /* 0x080fe200000f0eff */
[----:B------:R-:W5:Y:S01]  /*20f0*/  LDG.E.U16 R94, [R94.64] ;  /* 0x000000065e5e7981 */ /* 0x000f62000c1e1500 */
[----:B------:R-:W-:-:S03]  /*2100*/  LEA.HI.X.SX32 R105, R141, R0, 0x1, P1 ;  /* 0x000000008d697211 */ /* 0x000fc600008f0eff */
[----:B------:R-:W5:Y:S04]  /*2110*/  LDG.E.U16 R90, [R90.64] ;  /* 0x000000065a5a7981 */ /* 0x000f68000c1e1500 */
[----:B------:R-:W5:Y:S01]  /*2120*/  LDG.E.U16 R104, [R104.64] ;  /* 0x0000000668687981 */ /* 0x000f62000c1e1500 */
[----:B------:R-:W-:Y:S02]  /*2130*/  LOP3.LUT R2, R160, 0x3f, RZ, 0xc0, !PT ;  /* 0x0000003fa0027812 */ /* 0x000fe400078ec0ff */
[----:B-1----:R-:W-:-:S03]  /*2140*/  SHF.R.S32.HI R85, RZ, 0x6, R160 ;  /* 0x00000006ff557819 */ /* 0x002fc600000114a0 */
[----:B------:R-:W-:Y:S01]  /*2150*/  IMAD.SHL.U32 R0, R2, 0x2, RZ ;  /* 0x0000000202007824 */ /* 0x000fe200078e00ff */
[----:B------:R-:W-:-:S04]  /*2160*/  SGXT R85, R85, 0x1 ;  /* 0x000000015555781a */ /* 0x000fc80000000200 */
[----:B------:R-:W-:-:S05]  /*2170*/  LOP3.LUT R0, R0, 0x90, R85, 0x78, !PT ;  /* 0x0000009000007812 */ /* 0x000fca00078e7855 */
[----:B--2---:R0:W-:Y:S01]  /*2180*/  STS.U16 [R0+0x400], R7 ;  /* 0x0004000700007388 */ /* 0x0041e20000000400 */
[----:B------:R-:W-:-:S03]  /*2190*/  IADD3 R135, R8, 0x20, RZ ;  /* 0x0000002008877810 */ /* 0x000fc60007ffe0ff */
[----:B------:R1:W-:Y:S01]  /*21a0*/  STS.U16 [R0], R3 ;  /* 0x0000000300007388 */ /* 0x0003e20000000400 */
[----:B0-----:R-:W-:-:S03]  /*21b0*/  LOP3.LUT R7, R0, 0x20, RZ, 0x3c, !PT ;  /* 0x0000002000077812 */ /* 0x001fc600078e3cff */
[----:B------:R0:W-:Y:S04]  /*21c0*/  STS.U16 [R0+0x200], R5 ;  /* 0x0002000500007388 */ /* 0x0001e80000000400 */
[----:B------:R-:W-:Y:S04]  /*21d0*/  STS.U16 [R0+0x600], R11 ;  /* 0x0006000b00007388 */ /* 0x000fe80000000400 */
        /* <DEDUP_REMOVED lines=34> */
[----:B---3--:R-:W-:Y:S04]  /*2400*/  STS.U16 [R0+0x4c00], R81 ;  /* 0x004c005100007388 */ /* 0x008fe80000000400 */
        /* <DEDUP_REMOVED lines=14> */
[----:B----4-:R-:W-:Y:S04]  /*24f0*/  STS.U16 [R0+0x6a00], R161 ;  /* 0x006a00a100007388 */ /* 0x010fe80000000400 */
        /* <DEDUP_REMOVED lines=20> */
[----:B------:R-:W-:Y:S01]  /*2640*/  STS.U16 [R7+0x6700], R14 ;  /* 0x0067000e07007388 */ /* 0x000fe20000000400 */
[----:B------:R-:W-:Y:S01]  /*2650*/  ISETP.GE.AND P0, PT, R135, 0x1, PT ;  /* 0x000000018700780c */ /* 0x000fe20003f06270 */
[C---:B------:R-:W-:Y:S01]  /*2660*/  IMAD.SHL.U32 R89, R160.reuse, 0x800, RZ ;  /* 0x00000800a0597824 */ /* 0x040fe200078e00ff */
[----:B------:R-:W-:-:S04]  /*2670*/  LOP3.LUT R249, R160, 0x7f, RZ, 0xc0, !PT ;  /* 0x0000007fa0f97812 */ /* 0x000fc800078ec0ff */
[----:B------:R-:W-:Y:S01]  /*2680*/  LOP3.LUT R89, R89, 0x3000, RZ, 0xc0, !PT ;  /* 0x0000300059597812 */ /* 0x000fe200078ec0ff */
[----:B------:R2:W-:Y:S01]  /*2690*/  STS.U16 [R7+0x100], R4 ;  /* 0x0001000407007388 */ /* 0x0005e20000000400 */
[----:B------:R-:W-:Y:S01]  /*26a0*/  IMAD.MOV.U32 R217, RZ, RZ, 0x3f800000 ;  /* 0x3f800000ffd97424 */ /* 0x000fe200078e00ff */
[----:B-1----:R-:W-:Y:S01]  /*26b0*/  MOV R3, 0xff800000 ;  /* 0xff80000000037802 */ /* 0x002fe20000000f00 */
[----:B0-----:R-:W-:Y:S01]  /*26c0*/  IMAD.MOV.U32 R5, RZ, RZ, -0x800000 ;  /* 0xff800000ff057424 */ /* 0x001fe200078e00ff */
[----:B------:R-:W-:Y:S01]  /*26d0*/  LEA R2, R2, R89, 0x4 ;  /* 0x0000005902027211 */ /* 0x000fe200078e20ff */
[----:B------:R-:W-:Y:S01]  /*26e0*/  STS.U16 [R7+0x1100], R22 ;  /* 0x0011001607007388 */ /* 0x000fe20000000400 */
[----:B------:R-:W-:Y:S01]  /*26f0*/  IMAD.MOV.U32 R2, RZ, RZ, -0x800000 ;  /* 0xff800000ff027424 */ /* 0x000fe200078e00ff */
[----:B------:R-:W-:Y:S01]  /*2700*/  MOV R215, 0x3f800000 ;  /* 0x3f80000000d77802 */ /* 0x000fe20000000f00 */
[----:B------:R-:W-:Y:S01]  /*2710*/  IMAD.MOV.U32 R213, RZ, RZ, 0x3f800000 ;  /* 0x3f800000ffd57424 */ /* 0x000fe200078e00ff */
[----:B------:R-:W-:Y:S01]  /*2720*/  STS.U16 [R7+0x1900], R30 ;  /* 0x0019001e07007388 */ /* 0x000fe20000000400 */
[----:B--2---:R-:W-:Y:S01]  /*2730*/  IMAD.MOV.U32 R4, RZ, RZ, -0x800000 ;  /* 0xff800000ff047424 */ /* 0x004fe200078e00ff */
[----:B------:R-:W-:Y:S01]  /*2740*/  CS2R R140, SRZ ;  /* 0x00000000008c7805 */ /* 0x000fe2000001ff00 */
[----:B------:R-:W-:Y:S01]  /*2750*/  IMAD.MOV.U32 R211, RZ, RZ, 0x3f800000 ;  /* 0x3f800000ffd37424 */ /* 0x000fe200078e00ff */
[----:B------:R0:W-:Y:S01]  /*2760*/  STS.U16 [R7+0x1b00], R32 ;  /* 0x001b002007007388 */ /* 0x0001e20000000400 */
[----:B------:R-:W-:Y:S01]  /*2770*/  CS2R R142, SRZ ;  /* 0x00000000008e7805 */ /* 0x000fe2000001ff00 */
[----:B------:R-:W-:Y:S01]  /*2780*/  CS2R R156, SRZ ;  /* 0x00000000009c7805 */ /* 0x000fe2000001ff00 */
[----:B------:R-:W-:Y:S01]  /*2790*/  CS2R R158, SRZ ;  /* 0x00000000009e7805 */ /* 0x000fe2000001ff00 */
[----:B------:R1:W-:Y:S01]  /*27a0*/  STS.U16 [R7+0x1d00], R34 ;  /* 0x001d002207007388 */ /* 0x0003e20000000400 */
[----:B------:R-:W-:Y:S01]  /*27b0*/  CS2R R152, SRZ ;  /* 0x0000000000987805 */ /* 0x000fe2000001ff00 */
[----:B------:R-:W-:Y:S01]  /*27c0*/  CS2R R154, SRZ ;  /* 0x00000000009a7805 */ /* 0x000fe2000001ff00 */
[----:B------:R-:W-:Y:S01]  /*27d0*/  CS2R R148, SRZ ;  /* 0x0000000000947805 */ /* 0x000fe2000001ff00 */
[----:B------:R2:W-:Y:S01]  /*27e0*/  STS.U16 [R7+0x1f00], R36 ;  /* 0x001f002407007388 */ /* 0x0005e20000000400 */
[----:B------:R-:W-:Y:S01]  /*27f0*/  CS2R R150, SRZ ;  /* 0x0000000000967805 */ /* 0x000fe2000001ff00 */
[----:B0-----:R-:W-:Y:S01]  /*2800*/  CS2R R32, SRZ ;  /* 0x0000000000207805 */ /* 0x001fe2000001ff00 */
[----:B------:R-:W-:Y:S01]  /*2810*/  CS2R R144, SRZ ;  /* 0x0000000000907805 */ /* 0x000fe2000001ff00 */
[----:B------:R0:W-:Y:S01]  /*2820*/  STS.U16 [R7+0x2100], R38 ;  /* 0x0021002607007388 */ /* 0x0001e20000000400 */
[----:B------:R-:W-:Y:S01]  /*2830*/  CS2R R146, SRZ ;  /* 0x0000000000927805 */ /* 0x000fe2000001ff00 */
[----:B-1----:R-:W-:Y:S01]  /*2840*/  CS2R R34, SRZ ;  /* 0x0000000000227805 */ /* 0x002fe2000001ff00 */
[----:B------:R-:W-:Y:S01]  /*2850*/  CS2R R124, SRZ ;  /* 0x00000000007c7805 */ /* 0x000fe2000001ff00 */
[----:B------:R1:W-:Y:S01]  /*2860*/  STS.U16 [R7+0x2300], R40 ;  /* 0x0023002807007388 */ /* 0x0003e20000000400 */
[----:B------:R-:W-:Y:S01]  /*2870*/  CS2R R126, SRZ ;  /* 0x00000000007e7805 */ /* 0x000fe2000001ff00 */
[----:B--2---:R-:W-:Y:S01]  /*2880*/  CS2R R36, SRZ ;  /* 0x0000000000247805 */ /* 0x004fe2000001ff00 */
[----:B------:R-:W-:Y:S01]  /*2890*/  CS2R R128, SRZ ;  /* 0x0000000000807805 */ /* 0x000fe2000001ff00 */
[----:B------:R2:W-:Y:S01]  /*28a0*/  STS.U16 [R7+0x2500], R42 ;  /* 0x0025002a07007388 */ /* 0x0005e20000000400 */
[----:B------:R-:W-:Y:S01]  /*28b0*/  CS2R R130, SRZ ;  /* 0x0000000000827805 */ /* 0x000fe2000001ff00 */
[----:B0-----:R-:W-:Y:S01]  /*28c0*/  CS2R R38, SRZ ;  /* 0x0000000000267805 */ /* 0x001fe2000001ff00 */
[----:B------:R-:W-:Y:S01]  /*28d0*/  CS2R R132, SRZ ;  /* 0x0000000000847805 */ /* 0x000fe2000001ff00 */
[----:B------:R0:W-:Y:S01]  /*28e0*/  STS.U16 [R7+0x2700], R44 ;  /* 0x0027002c07007388 */ /* 0x0001e20000000400 */
[----:B------:R-:W-:Y:S01]  /*28f0*/  ISETP.GE.U32.AND P5, PT, R249, 0x20, PT ;  /* 0x00000020f900780c */ /* 0x000fe20003fa6070 */
[----:B-1----:R-:W-:Y:S01]  /*2900*/  CS2R R40, SRZ ;  /* 0x0000000000287805 */ /* 0x002fe2000001ff00 */
[----:B------:R-:W-:Y:S01]  /*2910*/  CS2R R134, SRZ ;  /* 0x0000000000867805 */ /* 0x000fe2000001ff00 */
[----:B------:R1:W-:Y:S01]  /*2920*/  STS.U16 [R7+0x2900], R46 ;  /* 0x0029002e07007388 */ /* 0x0003e20000000400 */
[----:B------:R-:W-:Y:S01]  /*2930*/  CS2R R136, SRZ ;  /* 0x0000000000887805 */ /* 0x000fe2000001ff00 */
[----:B--2---:R-:W-:Y:S01]  /*2940*/  CS2R R42, SRZ ;  /* 0x00000000002a7805 */ /* 0x004fe2000001ff00 */
[----:B------:R-:W-:Y:S01]  /*2950*/  CS2R R138, SRZ ;  /* 0x00000000008a7805 */ /* 0x000fe2000001ff00 */
[----:B------:R2:W-:Y:S01]  /*2960*/  STS.U16 [R7+0x2b00], R48 ;  /* 0x002b003007007388 */ /* 0x0005e20000000400 */
[C---:B------:R-:W-:Y:S01]  /*2970*/  LOP3.LUT R22, R160.reuse, 0x1c, RZ, 0xc0, !PT ;  /* 0x0000001ca0167812 */ /* 0x040fe200078ec0ff */
[----:B0-----:R-:W-:Y:S01]  /*2980*/  CS2R R44, SRZ ;  /* 0x00000000002c7805 */ /* 0x001fe2000001ff00 */
[----:B------:R-:W-:Y:S01]  /*2990*/  SHF.L.U32 R30, R160, 0x5, RZ ;  /* 0x00000005a01e7819 */ /* 0x000fe200000006ff */
[----:B------:R0:W-:Y:S01]  /*29a0*/  STS.U16 [R7+0x2d00], R50 ;  /* 0x002d003207007388 */ /* 0x0001e20000000400 */
[----:B-1----:R-:W-:-:S03]  /*29b0*/  CS2R R46, SRZ ;  /* 0x00000000002e7805 */ /* 0x002fc6000001ff00 */
[----:B------:R1:W-:Y:S01]  /*29c0*/  STS.U16 [R7+0x2f00], R52 ;  /* 0x002f003407007388 */ /* 0x0003e20000000400 */
[----:B--2---:R-:W-:-:S03]  /*29d0*/  CS2R R48, SRZ ;  /* 0x0000000000307805 */ /* 0x004fc6000001ff00 */
[----:B------:R2:W-:Y:S01]  /*29e0*/  STS.U16 [R7+0x3100], R54 ;  /* 0x0031003607007388 */ /* 0x0005e20000000400 */
[----:B0-----:R-:W-:-:S03]  /*29f0*/  CS2R R50, SRZ ;  /* 0x0000000000327805 */ /* 0x001fc6000001ff00 */
        /* <DEDUP_REMOVED lines=42> */
[----:B------:R-:W-:Y:S01]  /*2ca0*/  STS.U16 [R7+0x5b00], R112 ;  /* 0x005b007007007388 */ /* 0x000fe20000000400 */
[----:B-1----:R-:W-:-:S03]  /*2cb0*/  CS2R R108, SRZ ;  /* 0x00000000006c7805 */ /* 0x002fc6000001ff00 */
[----:B------:R-:W-:Y:S01]  /*2cc0*/  STS.U16 [R7+0x5d00], R114 ;  /* 0x005d007207007388 */ /* 0x000fe20000000400 */
[----:B--2---:R-:W-:-:S03]  /*2cd0*/  CS2R R110, SRZ ;  /* 0x00000000006e7805 */ /* 0x004fc6000001ff00 */
[----:B------:R0:W-:Y:S04]  /*2ce0*/  STS.U16 [R7+0x5f00], R113 ;  /* 0x005f007107007388 */ /* 0x0001e80000000400 */
[----:B------:R1:W-:Y:S04]  /*2cf0*/  STS.U16 [R7+0x6100], R115 ;  /* 0x0061007307007388 */ /* 0x0003e80000000400 */
[----:B------:R-:W-:Y:S01]  /*2d00*/  STS.U16 [R7+0x6300], R116 ;  /* 0x0063007407007388 */ /* 0x000fe20000000400 */
[----:B0-----:R-:W-:-:S03]  /*2d10*/  CS2R R112, SRZ ;  /* 0x0000000000707805 */ /* 0x001fc6000001ff00 */
[----:B------:R0:W-:Y:S01]  /*2d20*/  STS.U16 [R7+0x6500], R117 ;  /* 0x0065007507007388 */ /* 0x0001e20000000400 */
[----:B-1----:R-:W-:-:S03]  /*2d30*/  CS2R R114, SRZ ;  /* 0x0000000000727805 */ /* 0x002fc6000001ff00 */
[----:B------:R-:W-:Y:S04]  /*2d40*/  STS.U16 [R7+0x6900], R118 ;  /* 0x0069007607007388 */ /* 0x000fe80000000400 */
[----:B------:R1:W-:Y:S01]  /*2d50*/  STS.U16 [R7+0x6b00], R119 ;  /* 0x006b007707007388 */ /* 0x0003e20000000400 */
[----:B0-----:R-:W-:-:S03]  /*2d60*/  CS2R R116, SRZ ;  /* 0x0000000000747805 */ /* 0x001fc6000001ff00 */
[----:B------:R0:W-:Y:S04]  /*2d70*/  STS.U16 [R7+0x6d00], R120 ;  /* 0x006d007807007388 */ /* 0x0001e80000000400 */
[----:B------:R2:W-:Y:S01]  /*2d80*/  STS.U16 [R7+0x6f00], R92 ;  /* 0x006f005c07007388 */ /* 0x0005e20000000400 */
[----:B-1----:R-:W-:-:S03]  /*2d90*/  CS2R R118, SRZ ;  /* 0x0000000000767805 */ /* 0x002fc6000001ff00 */
[----:B------:R1:W-:Y:S01]  /*2da0*/  STS.U16 [R7+0x7100], R84 ;  /* 0x0071005407007388 */ /* 0x0003e20000000400 */
[----:B0-----:R-:W-:-:S03]  /*2db0*/  CS2R R120, SRZ ;  /* 0x0000000000787805 */ /* 0x001fc6000001ff00 */
[----:B-----5:R0:W-:Y:S01]  /*2dc0*/  STS.U16 [R7+0x7300], R96 ;  /* 0x0073006007007388 */ /* 0x0201e20000000400 */
[----:B--2---:R-:W-:-:S03]  /*2dd0*/  CS2R R92, SRZ ;  /* 0x00000000005c7805 */ /* 0x004fc6000001ff00 */
[----:B------:R2:W-:Y:S01]  /*2de0*/  STS.U16 [R7+0x7500], R88 ;  /* 0x0075005807007388 */ /* 0x0005e20000000400 */
[----:B-1----:R-:W-:-:S03]  /*2df0*/  CS2R R84, SRZ ;  /* 0x0000000000547805 */ /* 0x002fc6000001ff00 */
[----:B------:R1:W-:Y:S01]  /*2e00*/  STS.U16 [R7+0x7700], R82 ;  /* 0x0077005207007388 */ /* 0x0003e20000000400 */
[----:B0-----:R-:W-:-:S03]  /*2e10*/  CS2R R96, SRZ ;  /* 0x0000000000607805 */ /* 0x001fc6000001ff00 */
[----:B------:R0:W-:Y:S01]  /*2e20*/  STS.U16 [R7+0x7900], R94 ;  /* 0x0079005e07007388 */ /* 0x0001e20000000400 */
[----:B--2---:R-:W-:-:S03]  /*2e30*/  CS2R R88, SRZ ;  /* 0x0000000000587805 */ /* 0x004fc6000001ff00 */
[----:B------:R2:W-:Y:S01]  /*2e40*/  STS.U16 [R7+0x7b00], R90 ;  /* 0x007b005a07007388 */ /* 0x0005e20000000400 */
[----:B-1----:R-:W-:-:S03]  /*2e50*/  CS2R R82, SRZ ;  /* 0x0000000000527805 */ /* 0x002fc6000001ff00 */
[----:B------:R1:W-:Y:S01]  /*2e60*/  STS.U16 [R7+0x7d00], R104 ;  /* 0x007d006807007388 */ /* 0x0003e20000000400 */
[----:B0-----:R-:W-:Y:S01]  /*2e70*/  CS2R R94, SRZ ;  /* 0x00000000005e7805 */ /* 0x001fe2000001ff00 */
[----:B--2---:R-:W-:Y:S01]  /*2e80*/  CS2R R90, SRZ ;  /* 0x00000000005a7805 */ /* 0x004fe2000001ff00 */
[----:B-1----:R-:W-:Y:S01]  /*2e90*/  CS2R R104, SRZ ;  /* 0x0000000000687805 */ /* 0x002fe2000001ff00 */
[----:B------:R-:W-:Y:S05]  /*2ea0*/  @!P0 BRA `(.L_x_0) ;  /* 0x0000650000008947 */ /* 0x000fea0003800000 */
[C---:B------:R-:W-:Y:S01]  /*2eb0*/  LOP3.LUT R6, R160.reuse, 0x3, RZ, 0xc0, !PT ;  /* 0x00000003a0067812 */ /* 0x040fe200078ec0ff */
[C---:B------:R-:W-:Y:S01]  /*2ec0*/  IMAD.SHL.U32 R9, R160.reuse, 0x8, RZ ;  /* 0x00000008a0097824 */ /* 0x040fe200078e00ff */
[----:B------:R-:W-:Y:S01]  /*2ed0*/  LOP3.LUT R11, R160, 0x10, RZ, 0xc0, !PT ;  /* 0x00000010a00b7812 */ /* 0x000fe200078ec0ff */
[----:B------:R-:W-:Y:S01]  /*2ee0*/  IMAD R2, R162, c[0x0][0x1b0], RZ ;  /* 0x00006c00a2027a24 */ /* 0x000fe200078e02ff */
[C---:B------:R-:W-:Y:S01]  /*2ef0*/  LOP3.LUT R3, R160.reuse, 0x60, RZ, 0xc0, !PT ;  /* 0x00000060a0037812 */ /* 0x040fe200078ec0ff */
[----:B------:R-:W-:Y:S01]  /*2f00*/  IMAD.MOV.U32 R217, RZ, RZ, 0x3f800000 ;  /* 0x3f800000ffd97424 */ /* 0x000fe200078e00ff */
[----:B------:R-:W-:Y:S01]  /*2f10*/  SHF.R.U32.HI R14, RZ, 0x4, R160 ;  /* 0x00000004ff0e7819 */ /* 0x000fe200000116a0 */
[----:B------:R-:W-:Y:S01]  /*2f20*/  IMAD R12, R11, 0x2, R6 ;  /* 0x000000020b0c7824 */ /* 0x000fe200078e0206 */
[----:B------:R-:W-:Y:S01]  /*2f30*/  MOV R18, c[0x0][0x1b8] ;  /* 0x00006e0000127a02 */ /* 0x000fe20000000f00 */
[----:B------:R-:W-:Y:S01]  /*2f40*/  IMAD.MOV.U32 R213, RZ, RZ, 0x3f800000 ;  /* 0x3f800000ffd57424 */ /* 0x000fe200078e00ff */
[----:B------:R-:W-:Y:S01]  /*2f50*/  LOP3.LUT R4, R160, 0xf, RZ, 0xc0, !PT ;  /* 0x0000000fa0047812 */ /* 0x000fe200078ec0ff */
[----:B------:R-:W-:Y:S01]  /*2f60*/  IMAD R15, R12, 0x4, R3 ;  /* 0x000000040c0f7824 */ /* 0x000fe200078e0203 */
[----:B------:R-:W-:Y:S01]  /*2f70*/  LOP3.LUT R3, R9, 0x60, RZ, 0xc0, !PT ;  /* 0x0000006009037812 */ /* 0x000fe200078ec0ff */
[----:B------:R-:W-:Y:S01]  /*2f80*/  IMAD.MOV.U32 R211, RZ, RZ, 0x3f800000 ;  /* 0x3f800000ffd37424 */ /* 0x000fe200078e00ff */
[----:B------:R-:W-:Y:S01]  /*2f90*/  SHF.R.S32.HI R10, RZ, 0x4, R160 ;  /* 0x00000004ff0a7819 */ /* 0x000fe200000114a0 */
[----:B------:R-:W-:Y:S01]  /*2fa0*/  IMAD R4, R4, c[0x0][0x1b4], RZ ;  /* 0x00006d0004047a24 */ /* 0x000fe200078e02ff */
[C---:B------:R-:W-:Y:S01]  /*2fb0*/  LEA R12, R6.reuse, R3, 0x2 ;  /* 0x00000003060c7211 */ /* 0x040fe200078e10ff */
[----:B------:R-:W-:Y:S01]  /*2fc0*/  IMAD.SHL.U32 R6, R6, 0x2, RZ ;  /* 0x0000000206067824 */ /* 0x000fe200078e00ff */
[----:B------:R-:W-:Y:S01]  /*2fd0*/  SGXT.U32 R3, R14, 0x3 ;  /* 0x000000030e03781a */ /* 0x000fe20000000000 */
[----:B------:R-:W-:Y:S01]  /*2fe0*/  IMAD.SHL.U32 R5, R4, 0x2, RZ ;  /* 0x0000000204057824 */ /* 0x000fe200078e00ff */
[----:B------:R-:W-:Y:S01]  /*2ff0*/  LOP3.LUT R7, R160, 0x20, RZ, 0xc0, !PT ;  /* 0x00000020a0077812 */ /* 0x000fe200078ec0ff */
[----:B------:R-:W-:Y:S01]  /*3000*/  CS2R R140, SRZ ;  /* 0x00000000008c7805 */ /* 0x000fe2000001ff00 */
[----:B------:R-:W-:Y:S01]  /*3010*/  SGXT R10, R10, 0x1 ;  /* 0x000000010a0a781a */ /* 0x000fe20000000200 */
[----:B------:R-:W-:Y:S01]  /*3020*/  IMAD R17, R3, c[0x0][0x1b8], RZ ;  /* 0x00006e0003117a24 */ /* 0x000fe200078e02ff */
[----:B------:R-:W-:Y:S01]  /*3030*/  SHF.R.U32.HI R13, RZ, 0x1, R7 ;  /* 0x00000001ff0d7819 */ /* 0x000fe20000011607 */
[----:B------:R-:W-:Y:S01]  /*3040*/  IMAD.HI R3, R4, 0x2, RZ ;  /* 0x0000000204037827 */ /* 0x000fe200078e02ff */
[----:B------:R-:W-:Y:S01]  /*3050*/  SHF.L.U32 R234, R2, 0x1, RZ ;  /* 0x0000000102ea7819 */ /* 0x000fe200000006ff */
[----:B------:R-:W-:Y:S01]  /*3060*/  CS2R R142, SRZ ;  /* 0x00000000008e7805 */ /* 0x000fe2000001ff00 */
[----:B------:R-:W-:Y:S01]  /*3070*/  LOP3.LUT R13, R13, 0x90, R10, 0x78, !PT ;  /* 0x000000900d0d7812 */ /* 0x000fe200078e780a */
[----:B------:R-:W-:Y:S01]  /*3080*/  IMAD R19, R18, 0x8, R17 ;  /* 0x0000000812137824 */ /* 0x000fe200078e0211 */
[----:B------:R-:W-:Y:S01]  /*3090*/  LOP3.LUT R10, R160, 0x7, RZ, 0xc0, !PT ;  /* 0x00000007a00a7812 */ /* 0x000fe200078ec0ff */
[----:B------:R-:W-:Y:S01]  /*30a0*/  IMAD.HI R2, R2, 0x2, RZ ;  /* 0x0000000202027827 */ /* 0x000fe200078e02ff */
[----:B------:R-:W-:Y:S01]  /*30b0*/  LOP3.LUT R9, R9, 0x30, RZ, 0xc0, !PT ;  /* 0x0000003009097812 */ /* 0x000fe200078ec0ff */
[----:B------:R-:W-:Y:S01]  /*30c0*/  CS2R R156, SRZ ;  /* 0x00000000009c7805 */ /* 0x000fe2000001ff00 */
[----:B------:R-:W-:Y:S01]  /*30d0*/  IADD3 R234, P0, P1, R5, c[0x0][0x170], R234 ;  /* 0x00005c0005ea7a10 */ /* 0x000fe2000791e0ea */
[----:B------:R-:W-:Y:S01]  /*30e0*/  IMAD R21, R18, 0x8, R19 ;  /* 0x0000000812157824 */ /* 0x000fe200078e0213 */
[----:B------:R-:W-:Y:S01]  /*30f0*/  LEA.HI R14, R7, R6, RZ, 0x1e ;  /* 0x00000006070e7211 */ /* 0x000fe200078ff0ff */
[----:B------:R-:W-:Y:S01]  /*3100*/  IMAD.SHL.U32 R5, R160, 0x2, RZ ;  /* 0x00000002a0057824 */ /* 0x000fe200078e00ff */
[----:B------:R-:W-:Y:S01]  /*3110*/  SHF.R.S32.HI R4, RZ, 0x2, R160 ;  /* 0x00000002ff047819 */ /* 0x000fe200000114a0 */
[----:B------:R-:W-:Y:S01]  /*3120*/  IMAD R23, R18, 0x8, R21 ;  /* 0x0000000812177824 */ /* 0x000fe200078e0215 */
[----:B------:R-:W-:Y:S01]  /*3130*/  IADD3.X R16, R3, c[0x0][0x174], R2, P0, P1 ;  /* 0x00005d0003107a10 */ /* 0x000fe200007e2402 */
[----:B------:R-:W-:Y:S01]  /*3140*/  IMAD R6, R10, 0x40, R9 ;  /* 0x000000400a067824 */ /* 0x000fe200078e0209 */
[----:B------:R-:W-:Y:S01]  /*3150*/  SGXT R2, R4, 0x1 ;  /* 0x000000010402781a */ /* 0x000fe20000000200 */
[----:B------:R-:W-:Y:S01]  /*3160*/  IMAD R25, R18, 0x8, R23 ;  /* 0x0000000812197824 */ /* 0x000fe200078e0217 */
[C---:B------:R-:W-:Y:S01]  /*3170*/  LEA R7, R10.reuse, R7, 0x2 ;  /* 0x000000070a077211 */ /* 0x040fe200078e10ff */
[----:B------:R-:W-:Y:S01]  /*3180*/  IMAD.SHL.U32 R10, R10, 0x10, RZ ;  /* 0x000000100a0a7824 */ /* 0x000fe200078e00ff */
[--C-:B------:R-:W-:Y:S01]  /*3190*/  LOP3.LUT R6, R6, 0x10, R5.reuse, 0x78, !PT ;  /* 0x0000001006067812 */ /* 0x100fe200078e7805 */
[----:B------:R-:W-:Y:S01]  /*31a0*/  IMAD R3, R162, c[0x0][0x1a0], RZ ;  /* 0x00006800a2037a24 */ /* 0x000fe200078e02ff */
[C---:B------:R-:W-:Y:S01]  /*31b0*/  LEA R27, R18.reuse, R25, 0x3 ;  /* 0x00000019121b7211 */ /* 0x040fe200078e18ff */
[----:B------:R-:W-:Y:S01]  /*31c0*/  IMAD R4, R249, c[0x0][0x1a8], RZ ;  /* 0x00006a00f9047a24 */ /* 0x000fe200078e02ff */
[----:B------:R-:W-:Y:S01]  /*31d0*/  LEA R11, R11, R6, 0x5 ;  /* 0x000000060b0b7211 */ /* 0x000fe200078e28ff */
[----:B------:R-:W-:Y:S01]  /*31e0*/  IMAD.MOV.U32 R6, RZ, RZ, c[0x0][0x1a8] ;  /* 0x00006a00ff067624 */ /* 0x000fe200078e00ff */
[----:B------:R-:W-:Y:S01]  /*31f0*/  LEA R29, R18, R27, 0x3 ;  /* 0x0000001b121d7211 */ /* 0x000fe200078e18ff */
[----:B------:R-:W-:Y:S01]  /*3200*/  IMAD.IADD R9, R13, 0x1, R12 ;  /* 0x000000010d097824 */ /* 0x000fe200078e020c */
[----:B------:R-:W-:Y:S01]  /*3210*/  LOP3.LUT R2, R2, 0x90, RZ, 0xc0, !PT ;  /* 0x0000009002027812 */ /* 0x000fe200078ec0ff */
[----:B------:R-:W-:Y:S01]  /*3220*/  CS2R R158, SRZ ;  /* 0x00000000009e7805 */ /* 0x000fe2000001ff00 */
[----:B------:R-:W-:Y:S01]  /*3230*/  LOP3.LUT R10, R10, 0x30, R5, 0x78, !PT ;  /* 0x000000300a0a7812 */ /* 0x000fe200078e7805 */
[----:B------:R-:W-:Y:S01]  /*3240*/  IMAD R31, R18, 0x10, R29 ;  /* 0x00000010121f7824 */ /* 0x000fe200078e021d */
[----:B------:R-:W-:Y:S01]  /*3250*/  LOP3.LUT R12, R2, 0x10, R5, 0x78, !PT ;  /* 0x00000010020c7812 */ /* 0x000fe200078e7805 */
[----:B------:R-:W-:Y:S01]  /*3260*/  IMAD R5, R6, 0x80, R4 ;  /* 0x0000008006057824 */ /* 0x000fe200078e0204 */
[----:B------:R-:W-:Y:S01]  /*3270*/  LEA R190, P0, R3, c[0x0][0x168], 0x1 ;  /* 0x00005a0003be7a11 */ /* 0x000fe200078008ff */
[C---:B------:R-:W-:Y:S01]  /*3280*/  IMAD R33, R18.reuse, 0x8, R31 ;  /* 0x0000000812217824 */ /* 0x040fe200078e021f */
[----:B------:R-:W-:Y:S01]  /*3290*/  LEA R10, R7, R10, 0x8 ;  /* 0x0000000a070a7211 */ /* 0x000fe200078e40ff */
[----:B------:R-:W-:Y:S01]  /*32a0*/  IMAD.U32 R12, R15, 0x8, R12 ;  /* 0x000000080f0c7824 */ /* 0x000fe200078e000c */
[----:B------:R-:W-:Y:S01]  /*32b0*/  LEA.HI.X.SX32 R7, R3, c[0x0][0x16c], 0x1, P0 ;  /* 0x00005b0003077a11 */ /* 0x000fe200000f0eff */
[----:B------:R-:W-:Y:S01]  /*32c0*/  IMAD R35, R18, 0x8, R33 ;  /* 0x0000000812237824 */ /* 0x000fe200078e0221 */
[-C--:B------:R-:W-:Y:S01]  /*32d0*/  LEA R184, P0, R4, R190.reuse, 0x1 ;  /* 0x000000be04b87211 */ /* 0x080fe200078008ff */
[----:B------:R-:W-:Y:S01]  /*32e0*/  IMAD R3, R6, 0x80, R5 ;  /* 0x0000008006037824 */ /* 0x000fe200078e0205 */
[-C--:B------:R-:W-:Y:S01]  /*32f0*/  LEA R186, P1, R5, R190.reuse, 0x1 ;  /* 0x000000be05ba7211 */ /* 0x080fe200078208ff */
[----:B------:R-:W-:Y:S01]  /*3300*/  CS2R R70, SRZ ;  /* 0x0000000000467805 */ /* 0x000fe2000001ff00 */
[----:B------:R-:W-:Y:S01]  /*3310*/  LEA R37, R18, R35, 0x3 ;  /* 0x0000002312257211 */ /* 0x000fe200078e18ff */
[----:B------:R-:W-:Y:S01]  /*3320*/  CS2R R152, SRZ ;  /* 0x0000000000987805 */ /* 0x000fe2000001ff00 */
[----:B------:R-:W-:Y:S01]  /*3330*/  LEA R6, R6, R3, 0x7 ;  /* 0x0000000306067211 */ /* 0x000fe200078e38ff */
[----:B------:R-:W-:Y:S01]  /*3340*/  CS2R R154, SRZ ;  /* 0x00000000009a7805 */ /* 0x000fe2000001ff00 */
[-C--:B------:R-:W-:Y:S01]  /*3350*/  LEA.HI.X.SX32 R185, R4, R7.reuse, 0x1, P0 ;  /* 0x0000000704b97211 */ /* 0x080fe200000f0eff */
[----:B------:R-:W-:Y:S01]  /*3360*/  IMAD R39, R18, 0x8, R37 ;  /* 0x0000000812277824 */ /* 0x000fe200078e0225 */
[-C--:B------:R-:W-:Y:S01]  /*3370*/  LEA R188, P0, R3, R190.reuse, 0x1 ;  /* 0x000000be03bc7211 */ /* 0x080fe200078008ff */
[----:B------:R-:W-:Y:S01]  /*3380*/  CS2R R72, SRZ ;  /* 0x0000000000487805 */ /* 0x000fe2000001ff00 */
[----:B------:R-:W-:Y:S01]  /*3390*/  LEA R190, P2, R6, R190, 0x1 ;  /* 0x000000be06be7211 */ /* 0x000fe200078408ff */
[----:B------:R-:W-:Y:S01]  /*33a0*/  IMAD R41, R18, 0x8, R39 ;  /* 0x0000000812297824 */ /* 0x000fe200078e0227 */
[----:B------:R-:W-:Y:S01]  /*33b0*/  LEA.HI.X.SX32 R187, R5, R7, 0x1, P1 ;  /* 0x0000000705bb7211 */ /* 0x000fe200008f0eff */
[----:B------:R-:W-:Y:S01]  /*33c0*/  CS2R R74, SRZ ;  /* 0x00000000004a7805 */ /* 0x000fe2000001ff00 */
[----:B------:R-:W-:Y:S01]  /*33d0*/  LEA.HI R5, R160, 0xb8, RZ, 0x1c ;  /* 0x000000b8a0057811 */ /* 0x000fe200078fe0ff */
[----:B------:R-:W-:Y:S01]  /*33e0*/  CS2R R148, SRZ ;  /* 0x0000000000947805 */ /* 0x000fe2000001ff00 */
[----:B------:R-:W-:Y:S01]  /*33f0*/  LEA R43, R18, R41, 0x3 ;  /* 0x00000029122b7211 */ /* 0x000fe200078e18ff */
[----:B------:R-:W-:Y:S01]  /*3400*/  CS2R R150, SRZ ;  /* 0x0000000000967805 */ /* 0x000fe2000001ff00 */
[-C--:B------:R-:W-:Y:S01]  /*3410*/  LEA.HI.X.SX32 R189, R3, R7.reuse, 0x1, P0 ;  /* 0x0000000703bd7211 */ /* 0x080fe200000f0eff */
[----:B------:R-:W-:Y:S01]  /*3420*/  IMAD R47, R5, c[0x0][0x1b8], RZ ;  /* 0x00006e00052f7a24 */ /* 0x000fe200078e02ff */
[----:B------:R-:W-:Y:S01]  /*3430*/  LEA.HI.X.SX32 R191, R6, R7, 0x1, P2 ;  /* 0x0000000706bf7211 */ /* 0x000fe200010f0eff */
[----:B------:R-:W-:Y:S01]  /*3440*/  IMAD R5, R18, 0x10, R43 ;  /* 0x0000001012057824 */ /* 0x000fe200078e022b */
[C---:B------:R-:W-:Y:S01]  /*3450*/  LEA.HI R7, R160.reuse, 0x138, RZ, 0x1c ;  /* 0x00000138a0077811 */ /* 0x040fe200078fe0ff */
[----:B------:R-:W-:Y:S01]  /*3460*/  CS2R R144, SRZ ;  /* 0x0000000000907805 */ /* 0x000fe2000001ff00 */
[C---:B------:R-:W-:Y:S01]  /*3470*/  LEA.HI R3, R160.reuse, 0x38, RZ, 0x1c ;  /* 0x00000038a0037811 */ /* 0x040fe200078fe0ff */
[----:B------:R-:W-:Y:S01]  /*3480*/  CS2R R146, SRZ ;  /* 0x0000000000927805 */ /* 0x000fe2000001ff00 */
[C---:B------:R-:W-:Y:S01]  /*3490*/  LEA.HI R13, R160.reuse, 0x178, RZ, 0x1c ;  /* 0x00000178a00d7811 */ /* 0x040fe200078fe0ff */
[----:B------:R-:W-:Y:S01]  /*34a0*/  IMAD R51, R7, c[0x0][0x1b8], RZ ;  /* 0x00006e0007337a24 */ /* 0x000fe200078e02ff */
[----:B------:R-:W-:Y:S01]  /*34b0*/  LEA.HI R4, R160, 0x78, RZ, 0x1c ;  /* 0x00000078a0047811 */ /* 0x000fe200078fe0ff */
[----:B------:R-:W-:Y:S01]  /*34c0*/  IMAD R7, R18, 0x8, R5 ;  /* 0x0000000812077824 */ /* 0x000fe200078e0205 */
[-C--:B------:R-:W-:Y:S01]  /*34d0*/  LEA R62, P2, R17, R234.reuse, 0x1 ;  /* 0x000000ea113e7211 */ /* 0x080fe200078408ff */
[----:B------:R-:W-:Y:S01]  /*34e0*/  IMAD R3, R3, c[0x0][0x1b8], RZ ;  /* 0x00006e0003037a24 */ /* 0x000fe200078e02ff */
[C---:B------:R-:W-:Y:S01]  /*34f0*/  LEA.HI R6, R160.reuse, 0xf8, RZ, 0x1c ;  /* 0x000000f8a0067811 */ /* 0x040fe200078fe0ff */
[----:B------:R-:W-:Y:S01]  /*3500*/  IMAD R53, R13, c[0x0][0x1b8], RZ ;  /* 0x00006e000d357a24 */ /* 0x000fe200078e02ff */
[----:B------:R-:W-:Y:S01]  /*3510*/  LEA.HI R15, R160, 0x1f8, RZ, 0x1c ;  /* 0x000001f8a00f7811 */ /* 0x000fe200078fe0ff */
[----:B------:R-:W-:Y:S01]  /*3520*/  IMAD R45, R4, c[0x0][0x1b8], RZ ;  /* 0x00006e00042d7a24 */ /* 0x000fe200078e02ff */
[-C--:B------:R-:W-:Y:S01]  /*3530*/  LEA R60, P1, R19, R234.reuse, 0x1 ;  /* 0x000000ea133c7211 */ /* 0x080fe200078208ff */
[----:B------:R-:W-:Y:S01]  /*3540*/  IMAD R49, R6, c[0x0][0x1b8], RZ ;  /* 0x00006e0006317a24 */ /* 0x000fe200078e02ff */
[----:B------:R-:W-:Y:S01]  /*3550*/  LEA R13, R18, R7, 0x3 ;  /* 0x00000007120d7211 */ /* 0x000fe200078e18ff */
[----:B------:R-:W-:Y:S01]  /*3560*/  IMAD R57, R15, c[0x0][0x1b8], RZ ;  /* 0x00006e000f397a24 */ /* 0x000fe200078e02ff */
[----:B------:R-:W-:Y:S01]  /*3570*/  LEA.HI R14, R160, 0x1b8, RZ, 0x1c ;  /* 0x000001b8a00e7811 */ /* 0x000fe200078fe0ff */
[----:B------:R-:W-:Y:S01]  /*3580*/  CS2R R76, SRZ ;  /* 0x00000000004c7805 */ /* 0x000fe2000001ff00 */
[----:B------:R-:W-:Y:S01]  /*3590*/  LEA R58, P6, R3, R234, 0x1 ;  /* 0x000000ea033a7211 */ /* 0x000fe200078c08ff */
[----:B------:R-:W-:Y:S01]  /*35a0*/  IMAD R15, R18, 0x8, R13 ;  /* 0x00000008120f7824 */ /* 0x000fe200078e020d */
[-C--:B------:R-:W-:Y:S01]  /*35b0*/  LEA.HI.X.SX32 R63, R17, R16.reuse, 0x1, P2 ;  /* 0x00000010113f7211 */ /* 0x080fe200010f0eff */
[----:B------:R-:W-:Y:S01]  /*35c0*/  IMAD R55, R14, c[0x0][0x1b8], RZ ;  /* 0x00006e000e377a24 */ /* 0x000fe200078e02ff */
[-C--:B------:R-:W-:Y:S01]  /*35d0*/  LEA.HI.X.SX32 R61, R19, R16.reuse, 0x1, P1 ;  /* 0x00000010133d7211 */ /* 0x080fe200008f0eff */
[C---:B------:R-:W-:Y:S01]  /*35e0*/  IMAD R17, R18.reuse, 0x8, R15 ;  /* 0x0000000812117824 */ /* 0x040fe200078e020f */
[----:B------:R-:W-:Y:S01]  /*35f0*/  LEA.HI.X.SX32 R59, R3, R16, 0x1, P6 ;  /* 0x00000010033b7211 */ /* 0x000fe200030f0eff */
[----:B------:R0:W-:Y:S01]  /*3600*/  STL.64 [R1+0x1c8], R62 ;  /* 0x0001c83e01007387 */ /* 0x0001e20000100a00 */
[-C--:B------:R-:W-:Y:S01]  /*3610*/  LEA R68, P4, R45, R234.reuse, 0x1 ;  /* 0x000000ea2d447211 */ /* 0x080fe200078808ff */
[----:B------:R-:W-:Y:S01]  /*3620*/  CS2R R78, SRZ ;  /* 0x00000000004e7805 */ /* 0x000fe2000001ff00 */
[-C--:B------:R-:W-:Y:S01]  /*3630*/  LEA R66, P0, R47, R234.reuse, 0x1 ;  /* 0x000000ea2f427211 */ /* 0x080fe200078008ff */
[----:B------:R1:W-:Y:S01]  /*3640*/  STL.64 [R1+0x1c0], R60 ;  /* 0x0001c03c01007387 */ /* 0x0003e20000100a00 */
[----:B------:R-:W-:Y:S01]  /*3650*/  LEA R64, P3, R49, R234, 0x1 ;  /* 0x000000ea31407211 */ /* 0x000fe200078608ff */
[----:B------:R-:W-:Y:S01]  /*3660*/  CS2R R80, SRZ ;  /* 0x0000000000507805 */ /* 0x000fe2000001ff00 */
[-C--:B------:R-:W-:Y:S01]  /*3670*/  LEA.HI.X.SX32 R69, R45, R16.reuse, 0x1, P4 ;  /* 0x000000102d457211 */ /* 0x080fe200020f0eff */
[----:B------:R2:W-:Y:S01]  /*3680*/  STL.64 [R1+0x190], R58 ;  /* 0x0001903a01007387 */ /* 0x0005e20000100a00 */
[-C--:B------:R-:W-:Y:S01]  /*3690*/  LEA.HI.X.SX32 R67, R47, R16.reuse, 0x1, P0 ;  /* 0x000000102f437211 */ /* 0x080fe200000f0eff */
[----:B------:R-:W-:Y:S01]  /*36a0*/  CS2R R82, SRZ ;  /* 0x0000000000527805 */ /* 0x000fe2000001ff00 */
[----:B------:R-:W-:Y:S01]  /*36b0*/  LEA.HI.X.SX32 R65, R49, R16, 0x1, P3 ;  /* 0x0000001031417211 */ /* 0x000fe200018f0eff */
[----:B------:R3:W-:Y:S01]  /*36c0*/  STL.64 [R1+0x150], R68 ;  /* 0x0001504401007387 */ /* 0x0007e20000100a00 */
[-C--:B0-----:R-:W-:Y:S01]  /*36d0*/  LEA R62, P2, R51, R234.reuse, 0x1 ;  /* 0x000000ea333e7211 */ /* 0x081fe200078408ff */
[----:B------:R-:W-:Y:S01]  /*36e0*/  CS2R R84, SRZ ;  /* 0x0000000000547805 */ /* 0x000fe2000001ff00 */
[-C--:B------:R-:W-:Y:S01]  /*36f0*/  LEA R50, P0, R21, R234.reuse, 0x1 ;  /* 0x000000ea15327211 */ /* 0x080fe200078008ff */
[----:B------:R-:W-:Y:S01]  /*3700*/  STL.64 [R1+0x110], R66 ;  /* 0x0001104201007387 */ /* 0x000fe20000100a00 */
[-C--:B-1----:R-:W-:Y:S01]  /*3710*/  LEA R60, P1, R53, R234.reuse, 0x1 ;  /* 0x000000ea353c7211 */ /* 0x082fe200078208ff */
[----:B------:R-:W-:Y:S01]  /*3720*/  CS2R R86, SRZ ;  /* 0x0000000000567805 */ /* 0x000fe2000001ff00 */
[C---:B------:R-:W-:Y:S01]  /*3730*/  LEA R3, R18.reuse, R17, 0x3 ;  /* 0x0000001112037211 */ /* 0x040fe200078e18ff */
[----:B------:R0:W-:Y:S01]  /*3740*/  STL.64 [R1+0xd0], R64 ;  /* 0x0000d04001007387 */ /* 0x0001e20000100a00 */
[----:B--2---:R-:W-:Y:S01]  /*3750*/  LEA R58, P6, R55, R234, 0x1 ;  /* 0x000000ea373a7211 */ /* 0x004fe200078c08ff */
[----:B------:R-:W-:Y:S01]  /*3760*/  CS2R R88, SRZ ;  /* 0x0000000000587805 */ /* 0x000fe2000001ff00 */
[-C--:B------:R-:W-:Y:S01]  /*3770*/  LEA.HI.X.SX32 R61, R53, R16.reuse, 0x1, P1 ;  /* 0x00000010353d7211 */ /* 0x080fe200008f0eff */
[C---:B------:R-:W-:Y:S01]  /*3780*/  IMAD R19, R18.reuse, 0x8, R3 ;  /* 0x0000000812137824 */ /* 0x040fe200078e0203 */
[----:B------:R-:W-:Y:S01]  /*3790*/  LEA.HI.X.SX32 R63, R51, R16, 0x1, P2 ;  /* 0x00000010333f7211 */ /* 0x000fe200010f0eff */
[----:B---3--:R-:W-:Y:S01]  /*37a0*/  CS2R R68, SRZ ;  /* 0x0000000000447805 */ /* 0x008fe2000001ff00 */
[----:B------:R-:W-:Y:S01]  /*37b0*/  LEA R48, P1, R23, R234, 0x1 ;  /* 0x000000ea17307211 */ /* 0x000fe200078208ff */
[C---:B------:R-:W-:Y:S01]  /*37c0*/  IMAD R45, R18.reuse, 0x10, R19 ;  /* 0x00000010122d7824 */ /* 0x040fe200078e0213 */
[-C--:B------:R-:W-:Y:S01]  /*37d0*/  LEA.HI.X.SX32 R59, R55, R16.reuse, 0x1, P6 ;  /* 0x00000010373b7211 */ /* 0x080fe200030f0eff */
[----:B------:R1:W-:Y:S01]  /*37e0*/  STL.64 [R1+0x90], R62 ;  /* 0x0000903e01007387 */ /* 0x0003e20000100a00 */
[-C--:B------:R-:W-:Y:S01]  /*37f0*/  LEA.HI.X.SX32 R51, R21, R16.reuse, 0x1, P0 ;  /* 0x0000001015337211 */ /* 0x080fe200000f0eff */
[----:B------:R-:W-:Y:S01]  /*3800*/  CS2R R54, SRZ ;  /* 0x0000000000367805 */ /* 0x000fe2000001ff00 */
[----:B------:R-:W-:Y:S01]  /*3810*/  LEA.HI.X.SX32 R49, R23, R16, 0x1, P1 ;  /* 0x0000001017317211 */ /* 0x000fe200008f0eff */
[----:B------:R2:W-:Y:S01]  /*3820*/  STL.64 [R1+0x50], R60 ;  /* 0x0000503c01007387 */ /* 0x0005e20000100a00 */
[C---:B------:R-:W-:Y:S01]  /*3830*/  LEA R52, P0, R25.reuse, R234, 0x1 ;  /* 0x000000ea19347211 */ /* 0x040fe200078008ff */
[----:B0-----:R-:W-:Y:S01]  /*3840*/  CS2R R64, SRZ ;  /* 0x0000000000407805 */ /* 0x001fe2000001ff00 */
[C---:B------:R-:W-:Y:S01]  /*3850*/  LEA R47, R18.reuse, R45, 0x3 ;  /* 0x0000002d122f7211 */ /* 0x040fe200078e18ff */
[----:B------:R0:W-:Y:S01]  /*3860*/  STL.64 [R1+0x10], R58 ;  /* 0x0000103a01007387 */ /* 0x0001e20000100a00 */
[----:B------:R-:W-:Y:S01]  /*3870*/  LEA.HI.X.SX32 R53, R25, R16, 0x1, P0 ;  /* 0x0000001019357211 */ /* 0x000fe200000f0eff */
[----:B------:R-:W-:Y:S01]  /*3880*/  CS2R R66, SRZ ;  /* 0x0000000000427805 */ /* 0x000fe2000001ff00 */
[-C--:B------:R-:W-:Y:S01]  /*3890*/  LEA R230, P4, R57, R234.reuse, 0x1 ;  /* 0x000000ea39e67211 */ /* 0x080fe200078808ff */
[----:B------:R3:W-:Y:S01]  /*38a0*/  STL.64 [R1+0x1b8], R50 ;  /* 0x0001b83201007387 */ /* 0x0007e20000100a00 */
[----:B------:R-:W-:Y:S01]  /*38b0*/  IMAD R21, R18, 0x8, R47 ;  /* 0x0000000812157824 */ /* 0x000fe200078e022f */
[----:B------:R-:W-:Y:S01]  /*38c0*/  LEA.HI R4, R22, 0x18, RZ, 0x1e ;  /* 0x0000001816047811 */ /* 0x000fe200078ff0ff */
[----:B-1----:R-:W-:Y:S01]  /*38d0*/  CS2R R62, SRZ ;  /* 0x00000000003e7805 */ /* 0x002fe2000001ff00 */
[----:B------:R1:W-:Y:S01]  /*38e0*/  STL.64 [R1+0x1b0], R48 ;  /* 0x0001b03001007387 */ /* 0x0003e20000100a00 */
[----:B------:R-:W-:Y:S01]  /*38f0*/  IMAD R23, R18, 0x8, R21 ;  /* 0x0000000812177824 */ /* 0x000fe200078e0215 */
[----:B------:R-:W-:Y:S01]  /*3900*/  LOP3.LUT R219, R2, 0x160, R30, 0xf8, !PT ;  /* 0x0000016002db7812 */ /* 0x000fe200078ef81e */
[----:B------:R-:W-:Y:S01]  /*3910*/  IMAD.SHL.U32 R221, R4, 0x8, RZ ;  /* 0x0000000804dd7824 */ /* 0x000fe200078e00ff */
[----:B------:R4:W-:Y:S01]  /*3920*/  STL.64 [R1+0x1a8], R52 ;  /* 0x0001a83401007387 */ /* 0x0009e20000100a00 */
[--C-:B------:R-:W-:Y:S01]  /*3930*/  SHF.R.U32.HI R227, RZ, 0x3, R160.reuse ;  /* 0x00000003ffe37819 */ /* 0x100fe200000116a0 */
[----:B--2---:R-:W-:Y:S01]  /*3940*/  CS2R R60, SRZ ;  /* 0x00000000003c7805 */ /* 0x004fe2000001ff00 */
[C---:B------:R-:W-:Y:S01]  /*3950*/  LEA R25, R18.reuse, R23, 0x3 ;  /* 0x0000001712197211 */ /* 0x040fe200078e18ff */
[----:B0-----:R-:W-:Y:S01]  /*3960*/  CS2R R58, SRZ ;  /* 0x00000000003a7805 */ /* 0x001fe2000001ff00 */
[-C--:B---3--:R-:W-:Y:S01]  /*3970*/  LEA R50, P1, R27, R234.reuse, 0x1 ;  /* 0x000000ea1b327211 */ /* 0x088fe200078208ff */
[----:B------:R-:W-:Y:S01]  /*3980*/  CS2R R90, SRZ ;  /* 0x00000000005a7805 */ /* 0x000fe2000001ff00 */
[----:B------:R-:W-:Y:S01]  /*3990*/  LOP3.LUT R219, R219, 0x10, R160, 0x78, !PT ;  /* 0x00000010dbdb7812 */ /* 0x000fe200078e78a0 */
[----:B------:R-:W-:Y:S01]  /*39a0*/  CS2R R92, SRZ ;  /* 0x00000000005c7805 */ /* 0x000fe2000001ff00 */
[----:B-1----:R-:W-:Y:S01]  /*39b0*/  LEA R48, P2, R29, R234, 0x1 ;  /* 0x000000ea1d307211 */ /* 0x002fe200078408ff */
[----:B------:R-:W-:Y:S01]  /*39c0*/  CS2R R94, SRZ ;  /* 0x00000000005e7805 */ /* 0x000fe2000001ff00 */
[-C--:B------:R-:W-:Y:S01]  /*39d0*/  LEA.HI.X.SX32 R51, R27, R16.reuse, 0x1, P1 ;  /* 0x000000101b337211 */ /* 0x080fe200008f0eff */
[C---:B------:R-:W-:Y:S01]  /*39e0*/  IMAD R27, R18.reuse, 0x8, R25 ;  /* 0x00000008121b7824 */ /* 0x040fe200078e0219 */
[----:B------:R-:W-:Y:S01]  /*39f0*/  LEA.HI.X.SX32 R49, R29, R16, 0x1, P2 ;  /* 0x000000101d317211 */ /* 0x000fe200010f0eff */
[----:B------:R-:W-:Y:S01]  /*3a00*/  CS2R R96, SRZ ;  /* 0x0000000000607805 */ /* 0x000fe2000001ff00 */
[----:B----4-:R-:W-:Y:S01]  /*3a10*/  LEA R52, P0, R31, R234, 0x1 ;  /* 0x000000ea1f347211 */ /* 0x010fe200078008ff */
[----:B------:R0:W-:Y:S01]  /*3a20*/  STL.64 [R1+0x1a0], R50 ;  /* 0x0001a03201007387 */ /* 0x0001e20000100a00 */
[C---:B------:R-:W-:Y:S01]  /*3a30*/  IMAD R29, R18.reuse, 0x8, R27 ;  /* 0x00000008121d7824 */ /* 0x040fe200078e021b */
[-C--:B------:R-:W-:Y:S01]  /*3a40*/  LEA.HI.X.SX32 R231, R57, R16.reuse, 0x1, P4 ;  /* 0x0000001039e77211 */ /* 0x080fe200020f0eff */
[----:B------:R-:W-:Y:S01]  /*3a50*/  CS2R R98, SRZ ;  /* 0x0000000000627805 */ /* 0x000fe2000001ff00 */
[----:B------:R1:W-:Y:S01]  /*3a60*/  STL.64 [R1+0x198], R48 ;  /* 0x0001983001007387 */ /* 0x0003e20000100a00 */
[----:B------:R-:W-:Y:S01]  /*3a70*/  LEA.HI.X.SX32 R53, R31, R16, 0x1, P0 ;  /* 0x000000101f357211 */ /* 0x000fe200000f0eff */
[----:B------:R-:W-:Y:S01]  /*3a80*/  CS2R R56, SRZ ;  /* 0x0000000000387805 */ /* 0x000fe2000001ff00 */
[----:B------:R-:W-:Y:S01]  /*3a90*/  LEA R31, R18, R29, 0x4 ;  /* 0x0000001d121f7211 */ /* 0x000fe200078e20ff */
[----:B------:R-:W-:Y:S01]  /*3aa0*/  CS2R R100, SRZ ;  /* 0x0000000000647805 */ /* 0x000fe2000001ff00 */
[----:B------:R-:W-:Y:S01]  /*3ab0*/  LOP3.LUT R2, R10, 0x40, RZ, 0x3c, !PT ;  /* 0x000000400a027812 */ /* 0x000fe200078e3cff */
[----:B------:R2:W-:Y:S01]  /*3ac0*/  STL.64 [R1+0x188], R52 ;  /* 0x0001883401007387 */ /* 0x0005e20000100a00 */
[----:B------:R-:W-:Y:S01]  /*3ad0*/  LOP3.LUT R227, R227, 0x4, RZ, 0xc0, !PT ;  /* 0x00000004e3e37812 */ /* 0x000fe200078ec0ff */
[----:B------:R-:W-:Y:S01]  /*3ae0*/  CS2R R102, SRZ ;  /* 0x0000000000667805 */ /* 0x000fe2000001ff00 */
[-C--:B0-----:R-:W-:Y:S01]  /*3af0*/  LEA R50, P1, R33, R234.reuse, 0x1 ;  /* 0x000000ea21327211 */ /* 0x081fe200078208ff */
[----:B------:R-:W-:Y:S01]  /*3b00*/  CS2R R104, SRZ ;  /* 0x0000000000687805 */ /* 0x000fe2000001ff00 */
[----:B------:R-:W-:Y:S01]  /*3b10*/  ISETP.GE.U32.AND P6, PT, R249, 0x40, PT ;  /* 0x00000040f900780c */ /* 0x000fe20003fc6070 */
[----:B------:R-:W-:Y:S01]  /*3b20*/  IMAD.IADD R221, R227, 0x1, R221 ;  /* 0x00000001e3dd7824 */ /* 0x000fe200078e02dd */
[----:B-1----:R-:W-:Y:S01]  /*3b30*/  LEA R48, P2, R35, R234, 0x1 ;  /* 0x000000ea23307211 */ /* 0x002fe200078408ff */
[----:B------:R-:W-:Y:S01]  /*3b40*/  CS2R R106, SRZ ;  /* 0x00000000006a7805 */ /* 0x000fe2000001ff00 */
[-C--:B------:R-:W-:Y:S01]  /*3b50*/  LEA.HI.X.SX32 R51, R33, R16.reuse, 0x1, P1 ;  /* 0x0000001021337211 */ /* 0x080fe200008f0eff */
[----:B------:R-:W-:Y:S01]  /*3b60*/  CS2R R108, SRZ ;  /* 0x00000000006c7805 */ /* 0x000fe2000001ff00 */
[----:B------:R-:W-:Y:S01]  /*3b70*/  LEA.HI.X.SX32 R49, R35, R16, 0x1, P2 ;  /* 0x0000001023317211 */ /* 0x000fe200010f0eff */
[----:B--2---:R-:W-:Y:S01]  /*3b80*/  CS2R R52, SRZ ;  /* 0x0000000000347805 */ /* 0x004fe2000001ff00 */
[C---:B------:R-:W-:Y:S01]  /*3b90*/  LEA R32, P2, R41.reuse, R234, 0x1 ;  /* 0x000000ea29207211 */ /* 0x040fe200078408ff */
[----:B------:R0:W-:Y:S01]  /*3ba0*/  STL.64 [R1+0x180], R50 ;  /* 0x0001803201007387 */ /* 0x0001e20000100a00 */
[----:B------:R-:W-:Y:S01]  /*3bb0*/  MOV R215, 0x3f800000 ;  /* 0x3f80000000d77802 */ /* 0x000fe20000000f00 */
[----:B------:R-:W-:Y:S01]  /*3bc0*/  CS2R R110, SRZ ;  /* 0x00000000006e7805 */ /* 0x000fe2000001ff00 */
[----:B------:R-:W-:Y:S01]  /*3bd0*/  LEA.HI.X.SX32 R33, R41, R16, 0x1, P2 ;  /* 0x0000001029217211 */ /* 0x000fe200010f0eff */
[----:B------:R1:W-:Y:S01]  /*3be0*/  STL.64 [R1+0x178], R48 ;  /* 0x0001783001007387 */ /* 0x0003e20000100a00 */
[-C--:B------:R-:W-:Y:S01]  /*3bf0*/  LEA R36, P2, R7, R234.reuse, 0x1 ;  /* 0x000000ea07247211 */ /* 0x080fe200078408ff */
[----:B------:R-:W-:Y:S01]  /*3c00*/  CS2R R112, SRZ ;  /* 0x0000000000707805 */ /* 0x000fe2000001ff00 */
[----:B------:R-:W-:Y:S01]  /*3c10*/  CS2R R114, SRZ ;  /* 0x0000000000727805 */ /* 0x000fe2000001ff00 */
[----:B------:R2:W-:Y:S01]  /*3c20*/  STL.64 [R1+0x160], R32 ;  /* 0x0001602001007387 */ /* 0x0005e20000100a00 */
[----:B------:R-:W-:Y:S01]  /*3c30*/  CS2R R116, SRZ ;  /* 0x0000000000747805 */ /* 0x000fe2000001ff00 */
[----:B------:R-:W-:Y:S01]  /*3c40*/  CS2R R118, SRZ ;  /* 0x0000000000767805 */ /* 0x000fe2000001ff00 */
[----:B------:R-:W-:Y:S01]  /*3c50*/  CS2R R120, SRZ ;  /* 0x0000000000787805 */ /* 0x000fe2000001ff00 */
[-C--:B0-----:R-:W-:Y:S01]  /*3c60*/  LEA R50, P0, R37, R234.reuse, 0x1 ;  /* 0x000000ea25327211 */ /* 0x081fe200078008ff */
[----:B------:R-:W-:Y:S01]  /*3c70*/  CS2R R122, SRZ ;  /* 0x00000000007a7805 */ /* 0x000fe2000001ff00 */
[----:B------:R-:W-:Y:S01]  /*3c80*/  CS2R R124, SRZ ;  /* 0x00000000007c7805 */ /* 0x000fe2000001ff00 */
[----:B------:R-:W-:Y:S01]  /*3c90*/  CS2R R126, SRZ ;  /* 0x00000000007e7805 */ /* 0x000fe2000001ff00 */
[----:B-1----:R-:W-:Y:S01]  /*3ca0*/  LEA R48, P1, R39, R234, 0x1 ;  /* 0x000000ea27307211 */ /* 0x002fe200078208ff */
[----:B------:R-:W-:Y:S01]  /*3cb0*/  CS2R R128, SRZ ;  /* 0x0000000000807805 */ /* 0x000fe2000001ff00 */
[-C--:B------:R-:W-:Y:S01]  /*3cc0*/  LEA.HI.X.SX32 R51, R37, R16.reuse, 0x1, P0 ;  /* 0x0000001025337211 */ /* 0x080fe200000f0eff */
[----:B------:R-:W-:Y:S01]  /*3cd0*/  CS2R R130, SRZ ;  /* 0x0000000000827805 */ /* 0x000fe2000001ff00 */
[----:B------:R-:W-:Y:S01]  /*3ce0*/  LEA.HI.X.SX32 R49, R39, R16, 0x1, P1 ;  /* 0x0000001027317211 */ /* 0x000fe200008f0eff */
[C---:B--2---:R-:W-:Y:S01]  /*3cf0*/  IMAD R33, R18.reuse, 0x8, R31 ;  /* 0x0000000812217824 */ /* 0x044fe200078e021f */
[----:B------:R-:W-:Y:S01]  /*3d00*/  LEA R38, P1, R5, R234, 0x1 ;  /* 0x000000ea05267211 */ /* 0x000fe200078208ff */
[----:B------:R0:W-:Y:S01]  /*3d10*/  STL.64 [R1+0x170], R50 ;  /* 0x0001703201007387 */ /* 0x0001e20000100a00 */
[-C--:B------:R-:W-:Y:S01]  /*3d20*/  LEA.HI.X.SX32 R37, R7, R16.reuse, 0x1, P2 ;  /* 0x0000001007257211 */ /* 0x080fe200010f0eff */
[C---:B------:R-:W-:Y:S01]  /*3d30*/  IMAD R35, R18.reuse, 0x8, R33 ;  /* 0x0000000812237824 */ /* 0x040fe200078e0221 */
[----:B------:R-:W-:Y:S01]  /*3d40*/  LEA.HI.X.SX32 R39, R5, R16, 0x1, P1 ;  /* 0x0000001005277211 */ /* 0x000fe200008f0eff */
[----:B------:R1:W-:Y:S01]  /*3d50*/  STL.64 [R1+0x168], R48 ;  /* 0x0001683001007387 */ /* 0x0003e20000100a00 */
[----:B------:R-:W-:Y:S01]  /*3d60*/  CS2R R132, SRZ ;  /* 0x0000000000847805 */ /* 0x000fe2000001ff00 */
[----:B------:R-:W-:Y:S01]  /*3d70*/  CS2R R134, SRZ ;  /* 0x0000000000867805 */ /* 0x000fe2000001ff00 */
[C---:B------:R-:W-:Y:S01]  /*3d80*/  LEA R5, R18.reuse, R35, 0x3 ;  /* 0x0000002312057211 */ /* 0x040fe200078e18ff */
[----:B------:R-:W-:Y:S01]  /*3d90*/  CS2R R136, SRZ ;  /* 0x0000000000887805 */ /* 0x000fe2000001ff00 */
[----:B------:R-:W-:Y:S01]  /*3da0*/  CS2R R138, SRZ ;  /* 0x00000000008a7805 */ /* 0x000fe2000001ff00 */
[----:B------:R-:W-:Y:S01]  /*3db0*/  LOP3.LUT R252, R11, 0x20, RZ, 0x3c, !PT ;  /* 0x000000200bfc7812 */ /* 0x000fe200078e3cff */
[----:B------:R-:W-:Y:S01]  /*3dc0*/  UMOV UR4, URZ ;  /* 0x0000003f00047c82 */ /* 0x000fe20008000000 */
[----:B------:R-:W-:Y:S01]  /*3dd0*/  IMAD R7, R18, 0x8, R5 ;  /* 0x0000000812077824 */ /* 0x000fe200078e0205 */
[----:B0-----:R-:W-:Y:S01]  /*3de0*/  CS2R R50, SRZ ;  /* 0x0000000000327805 */ /* 0x001fe2000001ff00 */
[----:B------:R-:W-:Y:S01]  /*3df0*/  UMOV UR5, URZ ;  /* 0x0000003f00057c82 */ /* 0x000fe20008000000 */
[----:B-1----:R-:W-:-:S04]  /*3e00*/  LEA R48, P0, R43, R234, 0x1 ;  /* 0x000000ea2b307211 */ /* 0x002fc800078008ff */
[----:B------:R-:W-:Y:S02]  /*3e10*/  LEA.HI.X.SX32 R49, R43, R16, 0x1, P0 ;  /* 0x000000102b317211 */ /* 0x000fe400000f0eff */
[C---:B------:R-:W-:Y:S01]  /*3e20*/  LEA R40, P0, R13.reuse, R234, 0x1 ;  /* 0x000000ea0d287211 */ /* 0x040fe200078008ff */
[----:B------:R-:W-:Y:S02]  /*3e30*/  CS2R R42, SRZ ;  /* 0x00000000002a7805 */ /* 0x000fe4000001ff00 */
[----:B------:R0:W-:Y:S01]  /*3e40*/  STL.64 [R1+0x158], R48 ;  /* 0x0001583001007387 */ /* 0x0001e20000100a00 */
[----:B------:R-:W-:Y:S01]  /*3e50*/  LEA.HI.X.SX32 R41, R13, R16, 0x1, P0 ;  /* 0x000000100d297211 */ /* 0x000fe200000f0eff */
[----:B------:R-:W-:Y:S02]  /*3e60*/  IMAD R13, R18, 0x8, R7 ;  /* 0x00000008120d7824 */ /* 0x000fe400078e0207 */
[----:B------:R1:W-:Y:S04]  /*3e70*/  STL.64 [R1+0x148], R38 ;  /* 0x0001482601007387 */ /* 0x0003e80000100a00 */
[----:B------:R2:W-:Y:S04]  /*3e80*/  STL.64 [R1+0x140], R36 ;  /* 0x0001402401007387 */ /* 0x0005e80000100a00 */
[----:B------:R3:W-:Y:S01]  /*3e90*/  STL.64 [R1+0x138], R40 ;  /* 0x0001382801007387 */ /* 0x0007e20000100a00 */
[----:B0-----:R-:W-:Y:S01]  /*3ea0*/  CS2R R48, SRZ ;  /* 0x0000000000307805 */ /* 0x001fe2000001ff00 */
[----:B-1----:R-:W-:-:S02]  /*3eb0*/  LEA R38, P1, R15, R234, 0x1 ;  /* 0x000000ea0f267211 */ /* 0x002fc400078208ff */
[----:B--2---:R-:W-:Y:S02]  /*3ec0*/  LEA R36, P2, R17, R234, 0x1 ;  /* 0x000000ea11247211 */ /* 0x004fe400078408ff */
[-C--:B------:R-:W-:Y:S02]  /*3ed0*/  LEA.HI.X.SX32 R39, R15, R16.reuse, 0x1, P1 ;  /* 0x000000100f277211 */ /* 0x080fe400008f0eff */
[----:B------:R-:W-:Y:S02]  /*3ee0*/  LEA.HI.X.SX32 R37, R17, R16, 0x1, P2 ;  /* 0x0000001011257211 */ /* 0x000fe400010f0eff */
[C---:B---3--:R-:W-:Y:S01]  /*3ef0*/  LEA R40, P0, R3.reuse, R234, 0x1 ;  /* 0x000000ea03287211 */ /* 0x048fe200078008ff */
[----:B------:R0:W-:Y:S01]  /*3f00*/  STL.64 [R1+0x130], R38 ;  /* 0x0001302601007387 */ /* 0x0001e20000100a00 */
[C---:B------:R-:W-:Y:S02]  /*3f10*/  LEA R15, R18.reuse, R13, 0x3 ;  /* 0x0000000d120f7211 */ /* 0x040fe400078e18ff */
[----:B------:R-:W-:Y:S01]  /*3f20*/  LEA.HI.X.SX32 R41, R3, R16, 0x1, P0 ;  /* 0x0000001003297211 */ /* 0x000fe200000f0eff */
[----:B------:R1:W-:Y:S02]  /*3f30*/  STL.64 [R1+0x128], R36 ;  /* 0x0001282401007387 */ /* 0x0003e40000100a00 */
[----:B------:R-:W-:-:S02]  /*3f40*/  IMAD R3, R18, 0x10, R15 ;  /* 0x0000001012037824 */ /* 0x000fc400078e020f */
[----:B------:R2:W-:Y:S02]  /*3f50*/  STL.64 [R1+0x120], R40 ;  /* 0x0001202801007387 */ /* 0x0005e40000100a00 */
[C---:B------:R-:W-:Y:S01]  /*3f60*/  IMAD R17, R18.reuse, 0x8, R3 ;  /* 0x0000000812117824 */ /* 0x040fe200078e0203 */
[-C--:B0-----:R-:W-:Y:S02]  /*3f70*/  LEA R38, P1, R19, R234.reuse, 0x1 ;  /* 0x000000ea13267211 */ /* 0x081fe400078208ff */
[----:B-1----:R-:W-:Y:S02]  /*3f80*/  LEA R36, P2, R45, R234, 0x1 ;  /* 0x000000ea2d247211 */ /* 0x002fe400078408ff */
[-C--:B------:R-:W-:Y:S02]  /*3f90*/  LEA.HI.X.SX32 R39, R19, R16.reuse, 0x1, P1 ;  /* 0x0000001013277211 */ /* 0x080fe400008f0eff */
[----:B------:R-:W-:Y:S02]  /*3fa0*/  LEA.HI.X.SX32 R37, R45, R16, 0x1, P2 ;  /* 0x000000102d257211 */ /* 0x000fe400010f0eff */
[C---:B--2---:R-:W-:Y:S01]  /*3fb0*/  LEA R40, P0, R47.reuse, R234, 0x1 ;  /* 0x000000ea2f287211 */ /* 0x044fe200078008ff */
[----:B------:R0:W-:Y:S01]  /*3fc0*/  STL.64 [R1+0x118], R38 ;  /* 0x0001182601007387 */ /* 0x0001e20000100a00 */
[----:B------:R-:W-:Y:S01]  /*3fd0*/  LEA R19, R18, R17, 0x3 ;  /* 0x0000001112137211 */ /* 0x000fe200078e18ff */
[----:B------:R-:W-:Y:S01]  /*3fe0*/  CS2R R44, SRZ ;  /* 0x00000000002c7805 */ /* 0x000fe2000001ff00 */
[----:B------:R-:W-:Y:S01]  /*3ff0*/  LEA.HI.X.SX32 R41, R47, R16, 0x1, P0 ;  /* 0x000000102f297211 */ /* 0x000fe200000f0eff */
[----:B------:R1:W-:Y:S01]  /*4000*/  STL.64 [R1+0x108], R36 ;  /* 0x0001082401007387 */ /* 0x0003e20000100a00 */
[----:B------:R-:W-:-:S03]  /*4010*/  CS2R R46, SRZ ;  /* 0x00000000002e7805 */ /* 0x000fc6000001ff00 */
[----:B------:R2:W-:Y:S01]  /*4020*/  STL.64 [R1+0x100], R40 ;  /* 0x0001002801007387 */ /* 0x0005e20000100a00 */
[-C--:B0-----:R-:W-:Y:S02]  /*4030*/  LEA R38, P1, R21, R234.reuse, 0x1 ;  /* 0x000000ea15267211 */ /* 0x081fe400078208ff */
[----:B-1----:R-:W-:Y:S02]  /*4040*/  LEA R36, P2, R23, R234, 0x1 ;  /* 0x000000ea17247211 */ /* 0x002fe400078408ff */
[-C--:B------:R-:W-:Y:S01]  /*4050*/  LEA.HI.X.SX32 R39, R21, R16.reuse, 0x1, P1 ;  /* 0x0000001015277211 */ /* 0x080fe200008f0eff */
[C---:B------:R-:W-:Y:S01]  /*4060*/  IMAD R21, R18.reuse, 0x8, R19 ;  /* 0x0000000812157824 */ /* 0x040fe200078e0213 */
[----:B------:R-:W-:Y:S02]  /*4070*/  LEA.HI.X.SX32 R37, R23, R16, 0x1, P2 ;  /* 0x0000001017257211 */ /* 0x000fe400010f0eff */
[----:B--2---:R-:W-:Y:S01]  /*4080*/  LEA R40, P0, R25, R234, 0x1 ;  /* 0x000000ea19287211 */ /* 0x004fe200078008ff */
[----:B------:R0:W-:Y:S01]  /*4090*/  STL.64 [R1+0xf8], R38 ;  /* 0x0000f82601007387 */ /* 0x0001e20000100a00 */
[----:B------:R-:W-:-:S02]  /*40a0*/  IMAD R23, R18, 0x8, R21 ;  /* 0x0000000812177824 */ /* 0x000fc400078e0215 */
[----:B------:R-:W-:Y:S01]  /*40b0*/  LEA.HI.X.SX32 R41, R25, R16, 0x1, P0 ;  /* 0x0000001019297211 */ /* 0x000fe200000f0eff */
[----:B------:R1:W-:Y:S02]  /*40c0*/  STL.64 [R1+0xf0], R36 ;  /* 0x0000f02401007387 */ /* 0x0003e40000100a00 */
[----:B------:R-:W-:Y:S02]  /*40d0*/  LEA R25, R18, R23, 0x3 ;  /* 0x0000001712197211 */ /* 0x000fe400078e18ff */
[----:B------:R2:W-:Y:S01]  /*40e0*/  STL.64 [R1+0xe8], R40 ;  /* 0x0000e82801007387 */ /* 0x0005e20000100a00 */
[-C--:B0-----:R-:W-:Y:S02]  /*40f0*/  LEA R38, P1, R27, R234.reuse, 0x1 ;  /* 0x000000ea1b267211 */ /* 0x081fe400078208ff */
[----:B-1----:R-:W-:Y:S02]  /*4100*/  LEA R36, P2, R29, R234, 0x1 ;  /* 0x000000ea1d247211 */ /* 0x002fe400078408ff */
[----:B------:R-:W-:-:S02]  /*4110*/  LEA.HI.X.SX32 R39, R27, R16, 0x1, P1 ;  /* 0x000000101b277211 */ /* 0x000fc400008f0eff */
[----:B------:R-:W-:Y:S01]  /*4120*/  LEA.HI.X.SX32 R37, R29, R16, 0x1, P2 ;  /* 0x000000101d257211 */ /* 0x000fe200010f0eff */
[----:B--2---:R-:W-:Y:S01]  /*4130*/  CS2R R40, SRZ ;  /* 0x0000000000287805 */ /* 0x004fe2000001ff00 */
[C---:B------:R-:W-:Y:S01]  /*4140*/  LEA R26, P2, R35.reuse, R234, 0x1 ;  /* 0x000000ea231a7211 */ /* 0x040fe200078408ff */
[----:B------:R0:W-:Y:S03]  /*4150*/  STL.64 [R1+0xe0], R38 ;  /* 0x0000e02601007387 */ /* 0x0001e60000100a00 */
[----:B------:R-:W-:Y:S01]  /*4160*/  LEA.HI.X.SX32 R27, R35, R16, 0x1, P2 ;  /* 0x00000010231b7211 */ /* 0x000fe200010f0eff */
[----:B------:R1:W-:Y:S01]  /*4170*/  STL.64 [R1+0xd8], R36 ;  /* 0x0000d82401007387 */ /* 0x0003e20000100a00 */
[----:B------:R-:W-:-:S03]  /*4180*/  LEA R32, P2, R13, R234, 0x1 ;  /* 0x000000ea0d207211 */ /* 0x000fc600078408ff */
[----:B------:R2:W-:Y:S01]  /*4190*/  STL.64 [R1+0xb8], R26 ;  /* 0x0000b81a01007387 */ /* 0x0005e20000100a00 */
[-C--:B0-----:R-:W-:Y:S02]  /*41a0*/  LEA R38, P0, R31, R234.reuse, 0x1 ;  /* 0x000000ea1f267211 */ /* 0x081fe400078008ff */
[----:B-1----:R-:W-:Y:S02]  /*41b0*/  LEA R36, P1, R33, R234, 0x1 ;  /* 0x000000ea21247211 */ /* 0x002fe400078208ff */
[-C--:B------:R-:W-:Y:S02]  /*41c0*/  LEA.HI.X.SX32 R39, R31, R16.reuse, 0x1, P0 ;  /* 0x000000101f277211 */ /* 0x080fe400000f0eff */
[-C--:B------:R-:W-:Y:S01]  /*41d0*/  LEA.HI.X.SX32 R37, R33, R16.reuse, 0x1, P1 ;  /* 0x0000001021257211 */ /* 0x080fe200008f0eff */
[C---:B--2---:R-:W-:Y:S01]  /*41e0*/  IMAD R27, R18.reuse, 0x8, R25 ;  /* 0x00000008121b7824 */ /* 0x044fe200078e0219 */
[----:B------:R-:W-:Y:S01]  /*41f0*/  LEA.HI.X.SX32 R33, R13, R16, 0x1, P2 ;  /* 0x000000100d217211 */ /* 0x000fe200010f0eff */
[----:B------:R0:W-:Y:S02]  /*4200*/  STL.64 [R1+0xc8], R38 ;  /* 0x0000c82601007387 */ /* 0x0001e40000100a00 */
[----:B------:R-:W-:-:S02]  /*4210*/  IMAD R29, R18, 0x10, R27 ;  /* 0x00000010121d7824 */ /* 0x000fc400078e021b */
[----:B------:R1:W-:Y:S01]  /*4220*/  STL.64 [R1+0xc0], R36 ;  /* 0x0000c02401007387 */ /* 0x0003e20000100a00 */
[-C--:B0-----:R-:W-:Y:S02]  /*4230*/  LEA R38, P0, R5, R234.reuse, 0x1 ;  /* 0x000000ea05267211 */ /* 0x081fe400078008ff */
[----:B-1----:R-:W-:Y:S02]  /*4240*/  LEA R36, P1, R7, R234, 0x1 ;  /* 0x000000ea07247211 */ /* 0x002fe400078208ff */
[-C--:B------:R-:W-:Y:S02]  /*4250*/  LEA.HI.X.SX32 R39, R5, R16.reuse, 0x1, P0 ;  /* 0x0000001005277211 */ /* 0x080fe400000f0eff */
[----:B------:R-:W-:Y:S02]  /*4260*/  LEA.HI.X.SX32 R37, R7, R16, 0x1, P1 ;  /* 0x0000001007257211 */ /* 0x000fe400008f0eff */
[----:B------:R-:W-:Y:S01]  /*4270*/  LEA R5, R18, R29, 0x3 ;  /* 0x0000001d12057211 */ /* 0x000fe200078e18ff */
[----:B------:R0:W-:Y:S01]  /*4280*/  STL.64 [R1+0xb0], R38 ;  /* 0x0000b02601007387 */ /* 0x0001e20000100a00 */
[----:B------:R-:W-:-:S03]  /*4290*/  LEA R34, P1, R3, R234, 0x1 ;  /* 0x000000ea03227211 */ /* 0x000fc600078208ff */
[----:B------:R1:W-:Y:S01]  /*42a0*/  STL.64 [R1+0xa8], R36 ;  /* 0x0000a82401007387 */ /* 0x0003e20000100a00 */
[C---:B------:R-:W-:Y:S01]  /*42b0*/  IMAD R7, R18.reuse, 0x8, R5 ;  /* 0x0000000812077824 */ /* 0x040fe200078e0205 */
[----:B------:R-:W-:Y:S02]  /*42c0*/  LEA.HI.X.SX32 R35, R3, R16, 0x1, P1 ;  /* 0x0000001003237211 */ /* 0x000fe400008f0eff */
[----:B------:R2:W-:Y:S01]  /*42d0*/  STL.64 [R1+0xa0], R32 ;  /* 0x0000a02001007387 */ /* 0x0005e20000100a00 */
[----:B------:R-:W-:Y:S01]  /*42e0*/  IMAD R3, R18, 0x8, R7 ;  /* 0x0000000812037824 */ /* 0x000fe200078e0207 */
[----:B0-----:R-:W-:-:S04]  /*42f0*/  CS2R R38, SRZ ;  /* 0x0000000000267805 */ /* 0x001fc8000001ff00 */
[----:B------:R-:W-:Y:S02]  /*4300*/  LEA R13, R18, R3, 0x3 ;  /* 0x00000003120d7211 */ /* 0x000fe400078e18ff */
[-C--:B-1----:R-:W-:Y:S02]  /*4310*/  LEA R36, P0, R15, R234.reuse, 0x1 ;  /* 0x000000ea0f247211 */ /* 0x082fe400078008ff */
[----:B--2---:R-:W-:Y:S02]  /*4320*/  LEA R32, P2, R17, R234, 0x1 ;  /* 0x000000ea11207211 */ /* 0x004fe400078408ff */
[-C--:B------:R-:W-:Y:S02]  /*4330*/  LEA.HI.X.SX32 R37, R15, R16.reuse, 0x1, P0 ;  /* 0x000000100f257211 */ /* 0x080fe400000f0eff */
[----:B------:R-:W-:Y:S02]  /*4340*/  LEA.HI.X.SX32 R33, R17, R16, 0x1, P2 ;  /* 0x0000001011217211 */ /* 0x000fe400010f0eff */
[C---:B------:R-:W-:Y:S01]  /*4350*/  LEA R14, P2, R23.reuse, R234, 0x1 ;  /* 0x000000ea170e7211 */ /* 0x040fe200078408ff */
[----:B------:R0:W-:Y:S03]  /*4360*/  STL.64 [R1+0x98], R36 ;  /* 0x0000982401007387 */ /* 0x0001e60000100a00 */
[----:B------:R-:W-:Y:S01]  /*4370*/  LEA.HI.X.SX32 R15, R23, R16, 0x1, P2 ;  /* 0x00000010170f7211 */ /* 0x000fe200010f0eff */
[----:B------:R1:W-:Y:S01]  /*4380*/  STL.64 [R1+0x88], R34 ;  /* 0x0000882201007387 */ /* 0x0003e20000100a00 */
[----:B------:R-:W-:-:S03]  /*4390*/  LEA R20, P2, R29, R234, 0x1 ;  /* 0x000000ea1d147211 */ /* 0x000fc600078408ff */
[----:B------:R2:W-:Y:S04]  /*43a0*/  STL.64 [R1+0x80], R32 ;  /* 0x0000802001007387 */ /* 0x0005e80000100a00 */
[----:B------:R3:W-:Y:S01]  /*43b0*/  STL.64 [R1+0x68], R14 ;  /* 0x0000680e01007387 */ /* 0x0007e20000100a00 */
[----:B0-----:R-:W-:Y:S01]  /*43c0*/  CS2R R36, SRZ ;  /* 0x0000000000247805 */ /* 0x001fe2000001ff00 */
[-C--:B-1----:R-:W-:Y:S02]  /*43d0*/  LEA R34, P0, R19, R234.reuse, 0x1 ;  /* 0x000000ea13227211 */ /* 0x082fe400078008ff */
[----:B--2---:R-:W-:Y:S02]  /*43e0*/  LEA R32, P1, R21, R234, 0x1 ;  /* 0x000000ea15207211 */ /* 0x004fe400078208ff */
[----:B------:R-:W-:-:S02]  /*43f0*/  LEA.HI.X.SX32 R35, R19, R16, 0x1, P0 ;  /* 0x0000001013237211 */ /* 0x000fc400000f0eff */
[-C--:B------:R-:W-:Y:S01]  /*4400*/  LEA.HI.X.SX32 R33, R21, R16.reuse, 0x1, P1 ;  /* 0x0000001015217211 */ /* 0x080fe200008f0eff */
[C---:B---3--:R-:W-:Y:S01]  /*4410*/  IMAD R15, R18.reuse, 0x8, R13 ;  /* 0x00000008120f7824 */ /* 0x048fe200078e020d */
[----:B------:R-:W-:Y:S01]  /*4420*/  LEA.HI.X.SX32 R21, R29, R16, 0x1, P2 ;  /* 0x000000101d157211 */ /* 0x000fe200010f0eff */
[----:B------:R0:W-:Y:S01]  /*4430*/  STL.64 [R1+0x78], R34 ;  /* 0x0000782201007387 */ /* 0x0001e20000100a00 */
[----:B------:R-:W-:Y:S01]  /*4440*/  LEA R24, P2, R3, R234, 0x1 ;  /* 0x000000ea03187211 */ /* 0x000fe200078408ff */
[----:B------:R-:W-:Y:S02]  /*4450*/  IMAD R17, R18, 0x8, R15 ;  /* 0x0000000812117824 */ /* 0x000fe400078e020f */
[----:B------:R1:W-:Y:S01]  /*4460*/  STL.64 [R1+0x70], R32 ;  /* 0x0000702001007387 */ /* 0x0003e20000100a00 */
[----:B------:R-:W-:Y:S02]  /*4470*/  IMAD.SHL.U32 R29, R22, 0x2, RZ ;  /* 0x00000002161d7824 */ /* 0x000fe400078e00ff */
[----:B------:R-:W-:-:S02]  /*4480*/  LEA R19, R18, R17, 0x4 ;  /* 0x0000001112137211 */ /* 0x000fc400078e20ff */
[-C--:B0-----:R-:W-:Y:S02]  /*4490*/  LEA R34, P0, R25, R234.reuse, 0x1 ;  /* 0x000000ea19227211 */ /* 0x081fe400078008ff */
[----:B-1----:R-:W-:Y:S02]  /*44a0*/  LEA R32, P1, R27, R234, 0x1 ;  /* 0x000000ea1b207211 */ /* 0x002fe400078208ff */
[-C--:B------:R-:W-:Y:S02]  /*44b0*/  LEA.HI.X.SX32 R35, R25, R16.reuse, 0x1, P0 ;  /* 0x0000001019237211 */ /* 0x080fe400000f0eff */
[----:B------:R-:W-:Y:S02]  /*44c0*/  LEA.HI.X.SX32 R33, R27, R16, 0x1, P1 ;  /* 0x000000101b217211 */ /* 0x000fe400008f0eff */
[----:B------:R-:W-:Y:S01]  /*44d0*/  LEA R26, P1, R7, R234, 0x1 ;  /* 0x000000ea071a7211 */ /* 0x000fe200078208ff */
[----:B------:R0:W-:Y:S01]  /*44e0*/  STL.64 [R1+0x60], R34 ;  /* 0x0000602201007387 */ /* 0x0001e20000100a00 */
[----:B------:R-:W-:-:S02]  /*44f0*/  LEA.HI.X.SX32 R25, R3, R16, 0x1, P2 ;  /* 0x0000001003197211 */ /* 0x000fc400010f0eff */
[----:B------:R-:W-:Y:S01]  /*4500*/  LEA.HI.X.SX32 R27, R7, R16, 0x1, P1 ;  /* 0x00000010071b7211 */ /* 0x000fe200008f0eff */
[----:B------:R1:W-:Y:S01]  /*4510*/  STL.64 [R1+0x58], R32 ;  /* 0x0000582001007387 */ /* 0x0003e20000100a00 */
[----:B------:R-:W-:-:S03]  /*4520*/  LEA R6, P2, R17, R234, 0x1 ;  /* 0x000000ea11067211 */ /* 0x000fc600078408ff */
[----:B------:R2:W-:Y:S01]  /*4530*/  STL.64 [R1+0x48], R20 ;  /* 0x0000481401007387 */ /* 0x0005e20000100a00 */
[----:B------:R-:W-:Y:S02]  /*4540*/  LEA.HI.X.SX32 R7, R17, R16, 0x1, P2 ;  /* 0x0000001011077211 */ /* 0x000fe400010f0eff */
[----:B------:R-:W-:Y:S01]  /*4550*/  LEA.HI R17, R22, 0x10, RZ, 0x1e ;  /* 0x0000001016117811 */ /* 0x000fe200078ff0ff */
[----:B0-----:R-:W-:Y:S01]  /*4560*/  CS2R R34, SRZ ;  /* 0x0000000000227805 */ /* 0x001fe2000001ff00 */
[----:B-1----:R-:W-:-:S03]  /*4570*/  LEA R32, P0, R5, R234, 0x1 ;  /* 0x000000ea05207211 */ /* 0x002fc600078008ff */
[----:B------:R-:W-:Y:S02]  /*4580*/  IMAD.SHL.U32 R223, R17, 0x8, RZ ;  /* 0x0000000811df7824 */ /* 0x000fe400078e00ff */
[----:B--2---:R-:W-:Y:S01]  /*4590*/  IMAD R21, R18, 0x8, R19 ;  /* 0x0000000812157824 */ /* 0x004fe200078e0213 */
[----:B------:R-:W-:Y:S01]  /*45a0*/  LEA.HI.X.SX32 R33, R5, R16, 0x1, P0 ;  /* 0x0000001005217211 */ /* 0x000fe200000f0eff */
[----:B------:R-:W-:Y:S01]  /*45b0*/  IMAD.IADD R223, R227, 0x1, R223 ;  /* 0x00000001e3df7824 */ /* 0x000fe200078e02df */
[----:B------:R-:W-:Y:S01]  /*45c0*/  LEA.HI R20, R22, 0x8, RZ, 0x1e ;  /* 0x0000000816147811 */ /* 0x000fe200078ff0ff */
[----:B------:R-:W-:Y:S02]  /*45d0*/  IMAD R3, R18, 0x8, R21 ;  /* 0x0000000812037824 */ /* 0x000fe400078e0215 */
[----:B------:R0:W-:Y:S01]  /*45e0*/  STL.64 [R1+0x40], R32 ;  /* 0x0000402001007387 */ /* 0x0001e20000100a00 */
[----:B------:R-:W-:Y:S02]  /*45f0*/  SHF.L.U32 R225, R20, 0x3, RZ ;  /* 0x0000000314e17819 */ /* 0x000fe400000006ff */
[----:B------:R-:W-:Y:S01]  /*4600*/  LEA R5, R18, R3, 0x3 ;  /* 0x0000000312057211 */ /* 0x000fe200078e18ff */
[----:B------:R1:W-:Y:S01]  /*4610*/  STL.64 [R1+0x38], R26 ;  /* 0x0000381a01007387 */ /* 0x0003e20000100a00 */
[----:B------:R-:W-:-:S02]  /*4620*/  LEA R250, P2, R3, R234, 0x1 ;  /* 0x000000ea03fa7211 */ /* 0x000fc400078408ff */
[----:B------:R-:W-:Y:S01]  /*4630*/  IADD3 R225, R227, R225, RZ ;  /* 0x000000e1e3e17210 */ /* 0x000fe20007ffe0ff */
[----:B------:R2:W-:Y:S01]  /*4640*/  STL.64 [R1+0x30], R24 ;  /* 0x0000301801007387 */ /* 0x0005e20000100a00 */
[----:B------:R-:W-:Y:S02]  /*4650*/  LEA.HI.X.SX32 R251, R3, R16, 0x1, P2 ;  /* 0x0000001003fb7211 */ /* 0x000fe400010f0eff */
[----:B------:R-:W-:Y:S01]  /*4660*/  IADD3 R227, R29, R227, RZ ;  /* 0x000000e31de37210 */ /* 0x000fe20007ffe0ff */
[----:B------:R3:W-:Y:S01]  /*4670*/  STL.64 [R1+0x18], R6 ;  /* 0x0000180601007387 */ /* 0x0007e20000100a00 */
[----:B0-----:R-:W-:Y:S01]  /*4680*/  CS2R R32, SRZ ;  /* 0x0000000000207805 */ /* 0x001fe2000001ff00 */
[-C--:B-1----:R-:W-:Y:S02]  /*4690*/  LEA R26, P0, R13, R234.reuse, 0x1 ;  /* 0x000000ea0d1a7211 */ /* 0x082fe400078008ff */
[----:B--2---:R-:W-:Y:S02]  /*46a0*/  LEA R24, P1, R15, R234, 0x1 ;  /* 0x000000ea0f187211 */ /* 0x004fe400078208ff */
[-C--:B------:R-:W-:Y:S01]  /*46b0*/  LEA.HI.X.SX32 R27, R13, R16.reuse, 0x1, P0 ;  /* 0x000000100d1b7211 */ /* 0x080fe200000f0eff */
[----:B---3--:R-:W-:Y:S01]  /*46c0*/  IMAD R7, R18, 0x8, R5 ;  /* 0x0000000812077824 */ /* 0x008fe200078e0205 */
[----:B------:R-:W-:-:S03]  /*46d0*/  LEA.HI.X.SX32 R25, R15, R16, 0x1, P1 ;  /* 0x000000100f197211 */ /* 0x000fc600008f0eff */
[----:B------:R-:W-:Y:S01]  /*46e0*/  STL.64 [R1+0x28], R26 ;  /* 0x0000281a01007387 */ /* 0x000fe20000100a00 */
[C---:B------:R-:W-:Y:S01]  /*46f0*/  IMAD R13, R18.reuse, 0x8, R7 ;  /* 0x00000008120d7824 */ /* 0x040fe200078e0207 */
[-C--:B------:R-:W-:Y:S02]  /*4700*/  LEA R14, P1, R21, R234.reuse, 0x1 ;  /* 0x000000ea150e7211 */ /* 0x080fe400078208ff */
[----:B------:R0:W-:Y:S01]  /*4710*/  STL.64 [R1+0x20], R24 ;  /* 0x0000201801007387 */ /* 0x0001e20000100a00 */
[----:B------:R-:W-:Y:S02]  /*4720*/  MOV R6, 0xff800000 ;  /* 0xff80000000067802 */ /* 0x000fe40000000f00 */
[----:B------:R-:W-:Y:S01]  /*4730*/  LEA R3, R18, R13, 0x3 ;  /* 0x0000000d12037211 */ /* 0x000fe200078e18ff */
[----:B------:R-:W-:Y:S01]  /*4740*/  IMAD.MOV.U32 R18, RZ, RZ, -0x800000 ;  /* 0xff800000ff127424 */ /* 0x000fe200078e00ff */
[----:B------:R-:W-:Y:S02]  /*4750*/  LEA R238, P2, R13, R234, 0x1 ;  /* 0x000000ea0dee7211 */ /* 0x000fe400078408ff */
[----:B------:R-:W-:-:S02]  /*4760*/  LEA.HI.X.SX32 R15, R21, R16, 0x1, P1 ;  /* 0x00000010150f7211 */ /* 0x000fc400008f0eff */
[----:B------:R-:W-:Y:S02]  /*4770*/  LEA R242, P1, R7, R234, 0x1 ;  /* 0x000000ea07f27211 */ /* 0x000fe400078208ff */
[----:B------:R-:W-:Y:S02]  /*4780*/  LEA.HI.X.SX32 R239, R13, R16, 0x1, P2 ;  /* 0x000000100def7211 */ /* 0x000fe400010f0eff */
[----:B0-----:R-:W-:Y:S02]  /*4790*/  LEA R24, P0, R19, R234, 0x1 ;  /* 0x000000ea13187211 */ /* 0x001fe400078008ff */
[----:B------:R-:W-:Y:S02]  /*47a0*/  SHF.L.U32 R13, R249, 0x1, RZ ;  /* 0x00000001f90d7819 */ /* 0x000fe400000006ff */
[----:B------:R-:W-:Y:S01]  /*47b0*/  LEA.HI.X.SX32 R25, R19, R16, 0x1, P0 ;  /* 0x0000001013197211 */ /* 0x000fe200000f0eff */
[----:B------:R-:W-:Y:S01]  /*47c0*/  IMAD.MOV.U32 R19, RZ, RZ, -0x800000 ;  /* 0xff800000ff137424 */ /* 0x000fe200078e00ff */
[----:B------:R-:W-:-:S02]  /*47d0*/  LEA R246, P0, R5, R234, 0x1 ;  /* 0x000000ea05f67211 */ /* 0x000fc400078008ff */
[----:B------:R-:W-:Y:S01]  /*47e0*/  LEA R234, P3, R3, R234, 0x1 ;  /* 0x000000ea03ea7211 */ /* 0x000fe200078608ff */
[----:B------:R-:W-:Y:S01]  /*47f0*/  STL.64 [R1+0x8], R24 ;  /* 0x0000081801007387 */ /* 0x000fe20000100a00 */
[----:B------:R-:W-:Y:S02]  /*4800*/  LOP3.LUT R31, R13, 0x10, RZ, 0x3c, !PT ;  /* 0x000000100d1f7812 */ /* 0x000fe400078e3cff */
[----:B------:R-:W-:Y:S01]  /*4810*/  LEA.HI.X.SX32 R235, R3, R16, 0x1, P3 ;  /* 0x0000001003eb7211 */ /* 0x000fe200018f0eff */
[----:B------:R0:W-:Y:S01]  /*4820*/  STL.64 [R1], R14 ;  /* 0x0000000e01007387 */ /* 0x0001e20000100a00 */
[----:B------:R-:W-:Y:S01]  /*4830*/  LEA.HI R3, R22, R8, RZ, 0x1e ;  /* 0x0000000816037211 */ /* 0x000fe200078ff0ff */
[----:B------:R-:W-:Y:S01]  /*4840*/  IMAD.MOV.U32 R3, RZ, RZ, c[0x0][0x1a4] ;  /* 0x00006900ff037624 */ /* 0x000fe200078e00ff */
[C---:B------:R-:W-:Y:S02]  /*4850*/  LOP3.LUT R31, R13.reuse, 0x40, RZ, 0x3c, !PT ;  /* 0x000000400d1f7812 */ /* 0x040fe400078e3cff */
[----:B------:R-:W-:Y:S01]  /*4860*/  LOP3.LUT R161, R13, 0x30, RZ, 0x3c, !PT ;  /* 0x000000300da17812 */ /* 0x000fe200078e3cff */
[----:B------:R-:W-:Y:S01]  /*4870*/  IMAD R22, R3, 0x9, RZ ;  /* 0x0000000903167824 */ /* 0x000fe200078e02ff */
[----:B------:R-:W-:Y:S01]  /*4880*/  LOP3.LUT R31, R13, 0x70, RZ, 0x3c, !PT ;  /* 0x000000700d1f7812 */ /* 0x000fe200078e3cff */
[----:B------:R-:W-:Y:S01]  /*4890*/  IMAD R23, R3, 0xa, RZ ;  /* 0x0000000a03177824 */ /* 0x000fe200078e02ff */
[----:B------:R-:W-:Y:S01]  /*48a0*/  LOP3.LUT R161, R13, 0x60, RZ, 0x3c, !PT ;  /* 0x000000600da17812 */ /* 0x000fe200078e3cff */
[----:B------:R-:W-:Y:S01]  /*48b0*/  IMAD.WIDE R30, R3, 0x2, R184 ;  /* 0x00000002031e7825 */ /* 0x000fe200078e02b8 */
[-C--:B------:R-:W-:Y:S01]  /*48c0*/  LEA.HI.X.SX32 R247, R5, R16.reuse, 0x1, P0 ;  /* 0x0000001005f77211 */ /* 0x080fe200000f0eff */
[----:B0-----:R-:W-:Y:S01]  /*48d0*/  CS2R R14, SRZ ;  /* 0x00000000000e7805 */ /* 0x001fe2000001ff00 */
[----:B------:R-:W-:Y:S01]  /*48e0*/  LEA.HI.X.SX32 R243, R7, R16, 0x1, P1 ;  /* 0x0000001007f37211 */ /* 0x000fe200008f0eff */
[C---:B------:R-:W-:Y:S01]  /*48f0*/  IMAD.IADD R5, R8.reuse, 0x1, R20 ;  /* 0x0000000108057824 */ /* 0x040fe200078e0214 */
[----:B------:R-:W-:Y:S01]  /*4900*/  IADD3 R21, R8, R4, RZ ;  /* 0x0000000408157210 */ /* 0x000fe20007ffe0ff */
[C---:B------:R-:W-:Y:S01]  /*4910*/  IMAD R5, R3.reuse, 0x3, RZ ;  /* 0x0000000303057824 */ /* 0x040fe200078e02ff */
[C---:B------:R-:W-:Y:S01]  /*4920*/  LOP3.LUT P0, RZ, R160.reuse, 0x3, RZ, 0xc0, !PT ;  /* 0x00000003a0ff7812 */ /* 0x040fe2000780c0ff */
[----:B------:R0:W-:Y:S01]  /*4930*/  STL.64 [R1+0x3a8], R30 ;  /* 0x0003a81e01007387 */ /* 0x0001e20000100a00 */
[----:B------:R-:W-:Y:S01]  /*4940*/  LOP3.LUT P1, RZ, R160, 0x1, RZ, 0xc0, !PT ;  /* 0x00000001a0ff7812 */ /* 0x000fe2000782c0ff */
[C---:B------:R-:W-:Y:S01]  /*4950*/  IMAD.WIDE R160, R3.reuse, 0x2, R186 ;  /* 0x0000000203a07825 */ /* 0x040fe200078e02ba */
[----:B------:R-:W-:-:S02]  /*4960*/  SHF.L.U32 R4, R3, 0x1, RZ ;  /* 0x0000000103047819 */ /* 0x000fc400000006ff */
[C---:B------:R-:W-:Y:S01]  /*4970*/  LOP3.LUT R162, R13.reuse, 0x20, RZ, 0x3c, !PT ;  /* 0x000000200da27812 */ /* 0x040fe200078e3cff */
[----:B------:R-:W-:Y:S01]  /*4980*/  IMAD.IADD R16, R8, 0x1, R17 ;  /* 0x0000000108107824 */ /* 0x000fe200078e0211 */
[----:B------:R-:W-:Y:S01]  /*4990*/  LOP3.LUT R162, R13, 0x50, RZ, 0x3c, !PT ;  /* 0x000000500da27812 */ /* 0x000fe200078e3cff */
[----:B------:R1:W-:Y:S01]  /*49a0*/  STL.64 [R1+0x3a0], R160 ;  /* 0x0003a0a001007387 */ /* 0x0003e20000100a00 */
[----:B------:R-:W-:Y:S01]  /*49b0*/  IMAD.SHL.U32 R8, R3, 0x4, RZ ;  /* 0x0000000403087824 */ /* 0x000fe200078e00ff */
[C---:B------:R-:W-:Y:S01]  /*49c0*/  ISETP.LT.U32.AND P0, PT, R249.reuse, 0x40, !P0 ;  /* 0x00000040f900780c */ /* 0x040fe20004701070 */
[----:B------:R-:W-:Y:S01]  /*49d0*/  IMAD.WIDE R162, R4, 0x2, R184 ;  /* 0x0000000204a27825 */ /* 0x000fe200078e02b8 */
[----:B------:R-:W-:-:S03]  /*49e0*/  ISETP.LT.U32.AND P1, PT, R249, 0x40, !P1 ;  /* 0x00000040f900780c */ /* 0x000fc60004f21070 */
[----:B0-----:R-:W-:Y:S01]  /*49f0*/  IMAD.WIDE R30, R4, 0x2, R186 ;  /* 0x00000002041e7825 */ /* 0x001fe200078e02ba */
[----:B------:R0:W-:Y:S03]  /*4a00*/  STL.64 [R1+0x388], R162 ;  /* 0x000388a201007387 */ /* 0x0001e60000100a00 */
[----:B------:R-:W-:Y:S01]  /*4a10*/  IMAD R16, R3, 0x5, RZ ;  /* 0x0000000503107824 */ /* 0x000fe200078e02ff */
[----:B------:R2:W-:Y:S01]  /*4a20*/  STL.64 [R1+0x380], R30 ;  /* 0x0003801e01007387 */ /* 0x0005e20000100a00 */
[----:B-1----:R-:W-:-:S04]  /*4a30*/  IMAD.WIDE R160, R5, 0x2, R184 ;  /* 0x0000000205a07825 */ /* 0x002fc800078e02b8 */
[C---:B------:R-:W-:Y:S01]  /*4a40*/  IMAD R17, R3.reuse, 0x6, RZ ;  /* 0x0000000603117824 */ /* 0x040fe200078e02ff */
[----:B------:R1:W-:Y:S01]  /*4a50*/  STL.64 [R1+0x368], R160 ;  /* 0x000368a001007387 */ /* 0x0003e20000100a00 */
[----:B------:R-:W-:Y:S02]  /*4a60*/  IMAD R20, R3, 0x7, RZ ;  /* 0x0000000703147824 */ /* 0x000fe400078e02ff */
[----:B0-----:R-:W-:-:S04]  /*4a70*/  IMAD.WIDE R162, R5, 0x2, R186 ;  /* 0x0000000205a27825 */ /* 0x001fc800078e02ba */
[C---:B--2---:R-:W-:Y:S01]  /*4a80*/  IMAD.WIDE R30, R8.reuse, 0x2, R184 ;  /* 0x00000002081e7825 */ /* 0x044fe200078e02b8 */
[----:B------:R0:W-:Y:S03]  /*4a90*/  STL.64 [R1+0x360], R162 ;  /* 0x000360a201007387 */ /* 0x0001e60000100a00 */
[----:B------:R-:W-:Y:S01]  /*4aa0*/  IMAD.SHL.U32 R21, R3, 0x8, RZ ;  /* 0x0000000803157824 */ /* 0x000fe200078e00ff */
[----:B------:R2:W-:Y:S01]  /*4ab0*/  STL.64 [R1+0x348], R30 ;  /* 0x0003481e01007387 */ /* 0x0005e20000100a00 */
[----:B-1----:R-:W-:-:S04]  /*4ac0*/  IMAD.WIDE R160, R8, 0x2, R186 ;  /* 0x0000000208a07825 */ /* 0x002fc800078e02ba */
[C---:B------:R-:W-:Y:S01]  /*4ad0*/  IMAD R24, R3.reuse, 0xb, RZ ;  /* 0x0000000b03187824 */ /* 0x040fe200078e02ff */
[----:B------:R1:W-:Y:S01]  /*4ae0*/  STL.64 [R1+0x340], R160 ;  /* 0x000340a001007387 */ /* 0x0003e20000100a00 */
[----:B------:R-:W-:Y:S02]  /*4af0*/  IMAD R25, R3, 0xc, RZ ;  /* 0x0000000c03197824 */ /* 0x000fe400078e02ff */
[----:B0-----:R-:W-:-:S04]  /*4b00*/  IMAD.WIDE R162, R16, 0x2, R184 ;  /* 0x0000000210a27825 */ /* 0x001fc800078e02b8 */
[----:B--2---:R-:W-:Y:S01]  /*4b10*/  IMAD.WIDE R30, R16, 0x2, R186 ;  /* 0x00000002101e7825 */ /* 0x004fe200078e02ba */
        /* <DEDUP_REMOVED lines=10> */
[----:B------:R-:W-:Y:S01]  /*4bc0*/  IMAD.MOV.U32 R7, RZ, RZ, -0x800000 ;  /* 0xff800000ff077424 */ /* 0x000fe200078e00ff */
[----:B------:R2:W-:Y:S01]  /*4bd0*/  STL.64 [R1+0x2e8], R30 ;  /* 0x0002e81e01007387 */ /* 0x0005e20000100a00 */
[----:B-1----:R-:W-:-:S05]  /*4be0*/  IMAD.WIDE R160, R20, 0x2, R186 ;  /* 0x0000000214a07825 */ /* 0x002fca00078e02ba */
[----:B------:R1:W-:Y:S01]  /*4bf0*/  STL.64 [R1+0x2e0], R160 ;  /* 0x0002e0a001007387 */ /* 0x0003e20000100a00 */
[----:B0-----:R-:W-:-:S04]  /*4c00*/  IMAD.WIDE R162, R21, 0x2, R184 ;  /* 0x0000000215a27825 */ /* 0x001fc800078e02b8 */
[----:B--2---:R-:W-:Y:S01]  /*4c10*/  IMAD.WIDE R30, R21, 0x2, R186 ;  /* 0x00000002151e7825 */ /* 0x004fe200078e02ba */
[----:B------:R0:W-:Y:S04]  /*4c20*/  STL.64 [R1+0x2c8], R162 ;  /* 0x0002c8a201007387 */ /* 0x0001e80000100a00 */
[----:B------:R2:W-:Y:S01]  /*4c30*/  STL.64 [R1+0x2c0], R30 ;  /* 0x0002c01e01007387 */ /* 0x0005e20000100a00 */
[----:B-1----:R-:W-:-:S05]  /*4c40*/  IMAD.WIDE R160, R22, 0x2, R184 ;  /* 0x0000000216a07825 */ /* 0x002fca00078e02b8 */
[----:B------:R1:W-:Y:S01]  /*4c50*/  STL.64 [R1+0x2a8], R160 ;  /* 0x0002a8a001007387 */ /* 0x0003e20000100a00 */
[----:B0-----:R-:W-:-:S04]  /*4c60*/  IMAD.WIDE R162, R22, 0x2, R186 ;  /* 0x0000000216a27825 */ /* 0x001fc800078e02ba */
[C---:B--2---:R-:W-:Y:S01]  /*4c70*/  IMAD.WIDE R30, R23.reuse, 0x2, R184 ;  /* 0x00000002171e7825 */ /* 0x044fe200078e02b8 */
[----:B------:R0:W-:Y:S04]  /*4c80*/  STL.64 [R1+0x2a0], R162 ;  /* 0x0002a0a201007387 */ /* 0x0001e80000100a00 */
        /* <DEDUP_REMOVED lines=10> */
[--C-:B--2---:R-:W-:Y:S01]  /*4d30*/  IMAD.WIDE R30, R5, 0x2, R188.reuse ;  /* 0x00000002051e7825 */ /* 0x104fe200078e02bc */
        /* <DEDUP_REMOVED lines=18> */
[----:B------:R-:W-:Y:S03]  /*4e60*/  STL.64 [R1+0x258], R162 ;  /* 0x000258a201007387 */ /* 0x000fe60000100a00 */
[--C-:B------:R-:W-:Y:S01]  /*4e70*/  IMAD.WIDE R2, R5, 0x2, R190.reuse ;  /* 0x0000000205027825 */ /* 0x100fe200078e02be */
[----:B------:R0:W-:Y:S03]  /*4e80*/  STL.64 [R1+0x390], R30 ;  /* 0x0003901e01007387 */ /* 0x0001e60000100a00 */
[----:B-1----:R-:W-:-:S04]  /*4e90*/  IMAD.WIDE R160, R4, 0x2, R190 ;  /* 0x0000000204a07825 */ /* 0x002fc800078e02be */
[--C-:B------:R-:W-:Y:S01]  /*4ea0*/  IMAD.WIDE R4, R16, 0x2, R190.reuse ;  /* 0x0000000210047825 */ /* 0x100fe200078e02be */
[----:B------:R-:W-:Y:S03]  /*4eb0*/  STL.64 [R1+0x370], R160 ;  /* 0x000370a001007387 */ /* 0x000fe60000100a00 */
[--C-:B0-----:R-:W-:Y:S01]  /*4ec0*/  IMAD.WIDE R30, R8, 0x2, R190.reuse ;  /* 0x00000002081e7825 */ /* 0x101fe200078e02be */
[----:B------:R0:W-:Y:S04]  /*4ed0*/  STL.64 [R1+0x350], R2 ;  /* 0x0003500201007387 */ /* 0x0001e80000100a00 */
[----:B------:R-:W-:Y:S04]  /*4ee0*/  STL.64 [R1+0x330], R30 ;  /* 0x0003301e01007387 */ /* 0x000fe80000100a00 */
[----:B------:R1:W-:Y:S01]  /*4ef0*/  STL.64 [R1+0x310], R4 ;  /* 0x0003100401007387 */ /* 0x0003e20000100a00 */
[----:B0-----:R-:W-:-:S04]  /*4f00*/  IMAD.WIDE R2, R17, 0x2, R190 ;  /* 0x0000000211027825 */ /* 0x001fc800078e02be */
[--C-:B------:R-:W-:Y:S01]  /*4f10*/  IMAD.WIDE R16, R20, 0x2, R190.reuse ;  /* 0x0000000214107825 */ /* 0x100fe200078e02be */
[----:B------:R0:W-:Y:S03]  /*4f20*/  STL.64 [R1+0x2f0], R2 ;  /* 0x0002f00201007387 */ /* 0x0001e60000100a00 */
[--C-:B-1----:R-:W-:Y:S01]  /*4f30*/  IMAD.WIDE R4, R21, 0x2, R190.reuse ;  /* 0x0000000215047825 */ /* 0x102fe200078e02be */
[----:B------:R1:W-:Y:S04]  /*4f40*/  STL.64 [R1+0x2d0], R16 ;  /* 0x0002d01001007387 */ /* 0x0003e80000100a00 */
[----:B------:R2:W-:Y:S01]  /*4f50*/  STL.64 [R1+0x2b0], R4 ;  /* 0x0002b00401007387 */ /* 0x0005e20000100a00 */
[----:B0-----:R-:W-:-:S04]  /*4f60*/  IMAD.WIDE R2, R22, 0x2, R190 ;  /* 0x0000000216027825 */ /* 0x001fc800078e02be */
[--C-:B-1----:R-:W-:Y:S01]  /*4f70*/  IMAD.WIDE R16, R23, 0x2, R190.reuse ;  /* 0x0000000217107825 */ /* 0x102fe200078e02be */
[----:B------:R0:W-:Y:S03]  /*4f80*/  STL.64 [R1+0x290], R2 ;  /* 0x0002900201007387 */ /* 0x0001e60000100a00 */
[----:B--2---:R-:W-:Y:S01]  /*4f90*/  IMAD.WIDE R4, R24, 0x2, R190 ;  /* 0x0000000218047825 */ /* 0x004fe200078e02be */
[----:B------:R1:W-:Y:S04]  /*4fa0*/  STL.64 [R1+0x270], R16 ;  /* 0x0002701001007387 */ /* 0x0003e80000100a00 */
[----:B------:R2:W-:Y:S01]  /*4fb0*/  STL.64 [R1+0x250], R4 ;  /* 0x0002500401007387 */ /* 0x0005e20000100a00 */
[----:B0-----:R-:W-:-:S04]  /*4fc0*/  IMAD.WIDE R2, R25, 0x2, R184 ;  /* 0x0000000219027825 */ /* 0x001fc800078e02b8 */
[C---:B-1----:R-:W-:Y:S01]  /*4fd0*/  IMAD.WIDE R16, R25.reuse, 0x2, R186 ;  /* 0x0000000219107825 */ /* 0x042fe200078e02ba */
[----:B------:R0:W-:Y:S03]  /*4fe0*/  STL.64 [R1+0x248], R2 ;  /* 0x0002480201007387 */ /* 0x0001e60000100a00 */
[C---:B--2---:R-:W-:Y:S01]  /*4ff0*/  IMAD.WIDE R4, R25.reuse, 0x2, R188 ;  /* 0x0000000219047825 */ /* 0x044fe200078e02bc */
        /* <DEDUP_REMOVED lines=9> */
[----:B-1----:R-:W-:Y:S01]  /*5090*/  IMAD.WIDE R16, R26, 0x2, R190 ;  /* 0x000000021a107825 */ /* 0x002fe200078e02be */
[----:B------:R0:W-:Y:S03]  /*50a0*/  STL.64 [R1+0x218], R2 ;  /* 0x0002180201007387 */ /* 0x0001e60000100a00 */
[C---:B--2---:R-:W-:Y:S01]  /*50b0*/  IMAD.WIDE R4, R27.reuse, 0x2, R184 ;  /* 0x000000021b047825 */ /* 0x044fe200078e02b8 */
[----:B------:R1:W-:Y:S04]  /*50c0*/  STL.64 [R1+0x210], R16 ;  /* 0x0002101001007387 */ /* 0x0003e80000100a00 */
[----:B------:R2:W-:Y:S01]  /*50d0*/  STL.64 [R1+0x208], R4 ;  /* 0x0002080401007387 */ /* 0x0005e20000100a00 */
[----:B0-----:R-:W-:-:S04]  /*50e0*/  IMAD.WIDE R2, R27, 0x2, R186 ;  /* 0x000000021b027825 */ /* 0x001fc800078e02ba */
[C---:B-1----:R-:W-:Y:S01]  /*50f0*/  IMAD.WIDE R16, R27.reuse, 0x2, R188 ;  /* 0x000000021b107825 */ /* 0x042fe200078e02bc */
        /* <DEDUP_REMOVED lines=10> */
[----:B0-----:R-:W-:-:S05]  /*51a0*/  IMAD.WIDE R2, R28, 0x2, R190 ;  /* 0x000000021c027825 */ /* 0x001fca00078e02be */
[----:B------:R1:W-:Y:S02]  /*51b0*/  STL.64 [R1+0x1d0], R2 ;  /* 0x0001d00201007387 */ /* 0x0003e40000100a00 */
.L_x_1:
[----:B------:R-:W2:Y:S04]  /*51c0*/  LDL.64 R22, [R1+0x3a8] ;  /* 0x0003a80001167983 */ /* 0x000ea80000100a00 */
[----:B------:R-:W3:Y:S04]  /*51d0*/  LDL.64 R26, [R1+0x390] ;  /* 0x00039000011a7983 */ /* 0x000ee80000100a00 */
[----:B------:R-:W4:Y:S04]  /*51e0*/  LDL.64 R30, [R1+0x388] ;  /* 0x00038800011e7983 */ /* 0x000f280000100a00 */
[----:B------:R-:W5:Y:S04]  /*51f0*/  LDL.64 R20, [R1+0x3a0] ;  /* 0x0003a00001147983 */ /* 0x000f680000100a00 */
[----:B------:R-:W5:Y:S04]  /*5200*/  LDL.64 R28, [R1+0x380] ;  /* 0x00038000011c7983 */ /* 0x000f680000100a00 */
[----:B------:R-:W5:Y:S04]  /*5210*/  LDL.64 R168, [R1+0x398] ;  /* 0x0003980001a87983 */ /* 0x000f680000100a00 */
[----:B------:R-:W5:Y:S04]  /*5220*/  LDL.64 R194, [R1+0x368] ;  /* 0x0003680001c27983 */ /* 0x000f680000100a00 */
[----:B------:R-:W5:Y:S04]  /*5230*/  LDL.64 R166, [R1+0x378] ;  /* 0x0003780001a67983 */ /* 0x000f680000100a00 */
[----:B------:R-:W5:Y:S04]  /*5240*/  LDL.64 R180, [R1+0x360] ;  /* 0x0003600001b47983 */ /* 0x000f680000100a00 */
[----:B------:R-:W5:Y:S04]  /*5250*/  LDL.64 R174, [R1+0x358] ;  /* 0x0003580001ae7983 */ /* 0x000f680000100a00 */
[----:B------:R-:W5:Y:S04]  /*5260*/  LDL.64 R164, [R1+0x370] ;  /* 0x0003700001a47983 */ /* 0x000f680000100a00 */
[----:B------:R-:W5:Y:S01]  /*5270*/  LDL.64 R182, [R1+0x340] ;  /* 0x0003400001b67983 */ /* 0x000f620000100a00 */
[----:B------:R-:W-:-:S03]  /*5280*/  IMAD.WIDE R24, R15, 0x2, R190 ;  /* 0x000000020f187825 */ /* 0x000fc600078e02be */
[----:B------:R-:W5:Y:S01]  /*5290*/  LDL.64 R162, [R1+0x350] ;  /* 0x0003500001a27983 */ /* 0x000f620000100a00 */
[----:B-1----:R-:W-:-:S03]  /*52a0*/  IMAD.WIDE R2, R15, 0x2, R184 ;  /* 0x000000020f027825 */ /* 0x002fc600078e02b8 */
[----:B------:R-:W5:Y:S01]  /*52b0*/  LDL.64 R160, [R1+0x348] ;  /* 0x0003480001a07983 */ /* 0x000f620000100a00 */
[----:B------:R-:W-:-:S03]  /*52c0*/  IMAD.WIDE R4, R15, 0x2, R186 ;  /* 0x000000020f047825 */ /* 0x000fc600078e02ba */
[----:B------:R4:W5:Y:S04]  /*52d0*/  LDG.E.U16 R173, [R24.64] ;  /* 0x0000000618ad7981 */ /* 0x000968000c1e1500 */
[----:B------:R-:W5:Y:S04]  /*52e0*/  LDL.64 R178, [R1+0x338] ;  /* 0x0003380001b27983 */ /* 0x000f680000100a00 */
[----:B------:R0:W5:Y:S04]  /*52f0*/  LDG.E.U16 R2, [R2.64] ;  /* 0x0000000602027981 */ /* 0x000168000c1e1500 */
[----:B------:R-:W5:Y:S04]  /*5300*/  LDL.64 R176, [R1+0x330] ;  /* 0x0003300001b07983 */ /* 0x000f680000100a00 */
[----:B------:R-:W5:Y:S04]  /*5310*/  LDL.64 R204, [R1+0x310] ;  /* 0x0003100001cc7983 */ /* 0x000f680000100a00 */
[----:B0-----:R0:W5:Y:S04]  /*5320*/  LDG.E.U16 R3, [R4.64] ;  /* 0x0000000604037981 */ /* 0x001168000c1e1500 */
        /* <DEDUP_REMOVED lines=9> */
[----:B------:R-:W5:Y:S04]  /*53c0*/  LDL.64 R236, [R1+0x238] ;  /* 0x0002380001ec7983 */ /* 0x000f680000100a00 */
[----:B------:R1:W5:Y:S04]  /*53d0*/  LDG.E.U16 R192, [R192.64] ;  /* 0x00000006c0c07981 */ /* 0x000368000c1e1500 */
[----:B------:R-:W5:Y:S04]  /*53e0*/  LDL.64 R244, [R1+0x1f0] ;  /* 0x0001f00001f47983 */ /* 0x000f680000100a00 */
[----:B------:R-:W5:Y:S01]  /*53f0*/  LDL.64 R240, [R1+0x1e8] ;  /* 0x0001e80001f07983 */ /* 0x000f620000100a00 */
[----:B--2---:R-:W-:-:S04]  /*5400*/  IMAD.WIDE R22, R15, 0x2, R22 ;  /* 0x000000020f167825 */ /* 0x004fc800078e0216 */
[C---:B---3--:R-:W-:Y:S01]  /*5410*/  IMAD.WIDE R26, R15.reuse, 0x2, R26 ;  /* 0x000000020f1a7825 */ /* 0x048fe200078e021a */
[----:B------:R2:W3:Y:S03]  /*5420*/  LDG.E.U16 R172, [R22.64] ;  /* 0x0000000616ac7981 */ /* 0x0004e6000c1e1500 */
[C---:B----4-:R-:W-:Y:S02]  /*5430*/  IMAD.WIDE R24, R15.reuse, 0x2, R30 ;  /* 0x000000020f187825 */ /* 0x050fe400078e021e */
[----:B------:R-:W4:Y:S02]  /*5440*/  LDL.64 R30, [R1+0x328] ;  /* 0x00032800011e7983 */ /* 0x000f240000100a00 */
[----:B-----5:R-:W-:-:S04]  /*5450*/  IMAD.WIDE R20, R15, 0x2, R20 ;  /* 0x000000020f147825 */ /* 0x020fc800078e0214 */
[C---:B--2---:R-:W-:Y:S01]  /*5460*/  IMAD.WIDE R22, R15.reuse, 0x2, R28 ;  /* 0x000000020f167825 */ /* 0x044fe200078e021c */
[----:B------:R2:W5:Y:S03]  /*5470*/  LDG.E.U16 R171, [R20.64] ;  /* 0x0000000614ab7981 */ /* 0x000566000c1e1500 */
[C---:B0-----:R-:W-:Y:S01]  /*5480*/  IMAD.WIDE R4, R15.reuse, 0x2, R168 ;  /* 0x000000020f047825 */ /* 0x041fe200078e02a8 */
[----:B------:R-:W3:Y:S04]  /*5490*/  LDL.64 R28, [R1+0x320] ;  /* 0x00032000011c7983 */ /* 0x000ee80000100a00 */
[----:B------:R0:W5:Y:S01]  /*54a0*/  LDG.E.U16 R169, [R26.64] ;  /* 0x000000061aa97981 */ /* 0x000162000c1e1500 */
[----:B--2---:R-:W-:-:S03]  /*54b0*/  IMAD.WIDE R20, R15, 0x2, R166 ;  /* 0x000000020f147825 */ /* 0x004fc600078e02a6 */
[----:B------:R2:W5:Y:S04]  /*54c0*/  LDG.E.U16 R168, [R24.64] ;  /* 0x0000000618a87981 */ /* 0x000568000c1e1500 */
[----:B------:R1:W5:Y:S01]  /*54d0*/  LDG.E.U16 R167, [R22.64] ;  /* 0x0000000616a77981 */ /* 0x000362000c1e1500 */
[----:B0-----:R-:W-:-:S03]  /*54e0*/  IMAD.WIDE R26, R15, 0x2, R194 ;  /* 0x000000020f1a7825 */ /* 0x001fc600078e02c2 */
[----:B------:R-:W5:Y:S01]  /*54f0*/  LDL.64 R194, [R1+0x300] ;  /* 0x0003000001c27983 */ /* 0x000f620000100a00 */
[----:B--2---:R-:W-:-:S03]  /*5500*/  IMAD.WIDE R24, R15, 0x2, R180 ;  /* 0x000000020f187825 */ /* 0x004fc600078e02b4 */
[----:B------:R-:W2:Y:S01]  /*5510*/  LDL.64 R180, [R1+0x2f8] ;  /* 0x0002f80001b47983 */ /* 0x000ea20000100a00 */
[----:B-1----:R-:W-:-:S03]  /*5520*/  IMAD.WIDE R22, R15, 0x2, R174 ;  /* 0x000000020f167825 */ /* 0x002fc600078e02ae */
[----:B------:R-:W2:Y:S04]  /*5530*/  LDL.64 R174, [R1+0x318] ;  /* 0x0003180001ae7983 */ /* 0x000ea80000100a00 */
[----:B------:R0:W2:Y:S04]  /*5540*/  LDG.E.U16 R170, [R4.64] ;  /* 0x0000000604aa7981 */ /* 0x0000a8000c1e1500 */
[----:B------:R1:W2:Y:S01]  /*5550*/  LDG.E.U16 R166, [R20.64] ;  /* 0x0000000614a67981 */ /* 0x0002a2000c1e1500 */
[----:B0-----:R-:W-:-:S03]  /*5560*/  IMAD.WIDE R4, R15, 0x2, R164 ;  /* 0x000000020f047825 */ /* 0x001fc600078e02a4 */
[----:B------:R0:W2:Y:S01]  /*5570*/  LDG.E.U16 R164, [R26.64] ;  /* 0x000000061aa47981 */ /* 0x0000a2000c1e1500 */
[----:B-1----:R-:W-:-:S03]  /*5580*/  IMAD.WIDE R20, R15, 0x2, R162 ;  /* 0x000000020f147825 */ /* 0x002fc600078e02a2 */
[----:B------:R1:W2:Y:S04]  /*5590*/  LDG.E.U16 R165, [R4.64] ;  /* 0x0000000604a57981 */ /* 0x0002a8000c1e1500 */
[----:B------:R1:W2:Y:S01]  /*55a0*/  LDG.E.U16 R163, [R24.64] ;  /* 0x0000000618a37981 */ /* 0x0002a2000c1e1500 */
[----:B0-----:R-:W-:-:S03]  /*55b0*/  IMAD.WIDE R26, R15, 0x2, R182 ;  /* 0x000000020f1a7825 */ /* 0x001fc600078e02b6 */
[----:B------:R-:W2:Y:S01]  /*55c0*/  LDL.64 R182, [R1+0x2f0] ;  /* 0x0002f00001b67983 */ /* 0x000ea20000100a00 */
[----:B-1----:R-:W-:-:S03]  /*55d0*/  IMAD.WIDE R4, R15, 0x2, R160 ;  /* 0x000000020f047825 */ /* 0x002fc600078e02a0 */
[----:B------:R4:W2:Y:S01]  /*55e0*/  LDG.E.U16 R161, [R20.64] ;  /* 0x0000000614a17981 */ /* 0x0008a2000c1e1500 */
[----:B------:R-:W-:-:S03]  /*55f0*/  IMAD.WIDE R24, R15, 0x2, R178 ;  /* 0x000000020f187825 */ /* 0x000fc600078e02b2 */
[----:B------:R0:W2:Y:S04]  /*5600*/  LDG.E.U16 R162, [R22.64] ;  /* 0x0000000616a27981 */ /* 0x0000a8000c1e1500 */
[----:B------:R3:W2:Y:S04]  /*5610*/  LDG.E.U16 R160, [R4.64] ;  /* 0x0000000604a07981 */ /* 0x0006a8000c1e1500 */
[----:B------:R-:W2:Y:S01]  /*5620*/  LDL.64 R178, [R1+0x2e8] ;  /* 0x0002e80001b27983 */ /* 0x000ea20000100a00 */
[----:B0-----:R-:W-:-:S03]  /*5630*/  IMAD.WIDE R22, R15, 0x2, R176 ;  /* 0x000000020f167825 */ /* 0x001fc600078e02b0 */
[----:B------:R-:W2:Y:S01]  /*5640*/  LDL.64 R176, [R1+0x2e0] ;  /* 0x0002e00001b07983 */ /* 0x000ea20000100a00 */
[----:B----4-:R-:W-:-:S03]  /*5650*/  IMAD.WIDE R20, R15, 0x2, R30 ;  /* 0x000000020f147825 */ /* 0x010fc600078e021e */
[----:B------:R0:W4:Y:S04]  /*5660*/  LDG.E.U16 R30, [R24.64] ;  /* 0x00000006181e7981 */ /* 0x000128000c1e1500 */
[----:B------:R1:W4:Y:S01]  /*5670*/  LDG.E.U16 R31, [R26.64] ;  /* 0x000000061a1f7981 */ /* 0x000322000c1e1500 */
[----:B---3--:R-:W-:-:S03]  /*5680*/  IMAD.WIDE R4, R15, 0x2, R28 ;  /* 0x000000020f047825 */ /* 0x008fc600078e021c */
[----:B------:R5:W3:Y:S01]  /*5690*/  LDG.E.U16 R28, [R20.64] ;  /* 0x00000006141c7981 */ /* 0x000ae2000c1e1500 */
[----:B0-----:R-:W-:-:S03]  /*56a0*/  IMAD.WIDE R24, R15, 0x2, R204 ;  /* 0x000000020f187825 */ /* 0x001fc600078e02cc */
[----:B------:R0:W3:Y:S04]  /*56b0*/  LDG.E.U16 R29, [R22.64] ;  /* 0x00000006161d7981 */ /* 0x0000e8000c1e1500 */
[----:B-1----:R2:W3:Y:S04]  /*56c0*/  LDG.E.U16 R27, [R4.64] ;  /* 0x00000006041b7981 */ /* 0x0024e8000c1e1500 */
[----:B------:R1:W3:Y:S01]  /*56d0*/  LDG.E.U16 R25, [R24.64] ;  /* 0x0000000618197981 */ /* 0x0002e2000c1e1500 */
[----:B-----5:R-:W-:-:S03]  /*56e0*/  IMAD.WIDE R20, R15, 0x2, R194 ;  /* 0x000000020f147825 */ /* 0x020fc600078e02c2 */
[----:B------:R-:W5:Y:S01]  /*56f0*/  LDL.64 R194, [R1+0x2b8] ;  /* 0x0002b80001c27983 */ /* 0x000f620000100a00 */
[----:B0-----:R-:W-:-:S03]  /*5700*/  IMAD.WIDE R22, R15, 0x2, R196 ;  /* 0x000000020f167825 */ /* 0x001fc600078e02c4 */
[----:B------:R-:W3:Y:S01]  /*5710*/  LDL.64 R196, [R1+0x2c0] ;  /* 0x0002c00001c47983 */ /* 0x000ee20000100a00 */
[----:B--2---:R-:W-:-:S03]  /*5720*/  IMAD.WIDE R4, R15, 0x2, R180 ;  /* 0x000000020f047825 */ /* 0x004fc600078e02b4 */
[----:B-1----:R0:W2:Y:S01]  /*5730*/  LDG.E.U16 R24, [R22.64] ;  /* 0x0000000616187981 */ /* 0x0020a2000c1e1500 */
[----:B------:R-:W-:-:S03]  /*5740*/  IMAD.WIDE R174, R15, 0x2, R174 ;  /* 0x000000020fae7825 */ /* 0x000fc600078e02ae */
[----:B------:R-:W2:Y:S04]  /*5750*/  LDL.64 R180, [R1+0x2b0] ;  /* 0x0002b00001b47983 */ /* 0x000ea80000100a00 */
[----:B------:R1:W2:Y:S04]  /*5760*/  LDG.E.U16 R26, [R174.64] ;  /* 0x00000006ae1a7981 */ /* 0x0002a8000c1e1500 */
[----:B0-----:R0:W2:Y:S04]  /*5770*/  LDG.E.U16 R22, [R4.64] ;  /* 0x0000000604167981 */ /* 0x0010a8000c1e1500 */
[----:B------:R0:W2:Y:S01]  /*5780*/  LDG.E.U16 R23, [R20.64] ;  /* 0x0000000614177981 */ /* 0x0000a2000c1e1500 */
[----:B-1----:R-:W-:-:S03]  /*5790*/  IMAD.WIDE R174, R15, 0x2, R200 ;  /* 0x000000020fae7825 */ /* 0x002fc600078e02c8 */
[----:B------:R-:W2:Y:S01]  /*57a0*/  LDL.64 R200, [R1+0x288] ;  /* 0x0002880001c87983 */ /* 0x000ea20000100a00 */
[----:B0-----:R-:W-:-:S03]  /*57b0*/  IMAD.WIDE R4, R15, 0x2, R202 ;  /* 0x000000020f047825 */ /* 0x001fc600078e02ca */
[----:B------:R-:W2:Y:S01]  /*57c0*/  LDL.64 R202, [R1+0x268] ;  /* 0x0002680001ca7983 */ /* 0x000ea20000100a00 */
[----:B------:R-:W-:-:S03]  /*57d0*/  IMAD.WIDE R20, R15, 0x2, R182 ;  /* 0x000000020f147825 */ /* 0x000fc600078e02b6 */
[----:B------:R-:W2:Y:S04]  /*57e0*/  LDL.64 R182, [R1+0x2a8] ;  /* 0x0002a80001b67983 */ /* 0x000ea80000100a00 */
[----:B------:R0:W4:Y:S04]  /*57f0*/  LDG.E.U16 R5, [R4.64] ;  /* 0x0000000604057981 */ /* 0x000128000c1e1500 */
[----:B------:R-:W4:Y:S04]  /*5800*/  LDL.64 R204, [R1+0x270] ;  /* 0x0002700001cc7983 */ /* 0x000f280000100a00 */
[----:B------:R1:W4:Y:S04]  /*5810*/  LDG.E.U16 R21, [R20.64] ;  /* 0x0000000614157981 */ /* 0x000328000c1e1500 */
[----:B0-----:R0:W4:Y:S02]  /*5820*/  LDG.E.U16 R4, [R174.64] ;  /* 0x00000006ae047981 */ /* 0x001124000c1e1500 */
[----:B0-----:R-:W-:-:S02]  /*5830*/  IMAD.WIDE R174, R15, 0x2, R198 ;  /* 0x000000020fae7825 */ /* 0x001fc400078e02c6 */
[----:B------:R-:W4:Y:S02]  /*5840*/  LDL.64 R198, [R1+0x280] ;  /* 0x0002800001c67983 */ /* 0x000f240000100a00 */
[C---:B------:R-:W-:Y:S02]  /*5850*/  IMAD.WIDE R178, R15.reuse, 0x2, R178 ;  /* 0x000000020fb27825 */ /* 0x040fe400078e02b2 */
[----:B------:R0:W4:Y:S02]  /*5860*/  LDG.E.U16 R193, [R174.64] ;  /* 0x00000006aec17981 */ /* 0x000124000c1e1500 */
[C---:B------:R-:W-:Y:S02]  /*5870*/  IMAD.WIDE R176, R15.reuse, 0x2, R176 ;  /* 0x000000020fb07825 */ /* 0x040fe400078e02b0 */
[----:B-1----:R5:W4:Y:S04]  /*5880*/  LDG.E.U16 R20, [R178.64] ;  /* 0x00000006b2147981 */ /* 0x002b28000c1e1500 */
[----:B------:R3:W4:Y:S01]  /*5890*/  LDG.E.U16 R8, [R176.64] ;  /* 0x00000006b0087981 */ /* 0x000722000c1e1500 */
[----:B0-----:R-:W-:-:S03]  /*58a0*/  IMAD.WIDE R174, R15, 0x2, R232 ;  /* 0x000000020fae7825 */ /* 0x001fc600078e02e8 */
[----:B------:R-:W4:Y:S01]  /*58b0*/  LDL.64 R232, [R1+0x260] ;  /* 0x0002600001e87983 */ /* 0x000f220000100a00 */
[----:B-----5:R-:W-:-:S04]  /*58c0*/  IMAD.WIDE R178, R15, 0x2, R194 ;  /* 0x000000020fb27825 */ /* 0x020fc800078e02c2 */
[C---:B---3--:R-:W-:Y:S01]  /*58d0*/  IMAD.WIDE R176, R15.reuse, 0x2, R196 ;  /* 0x000000020fb07825 */ /* 0x048fe200078e02c4 */
[----:B------:R0:W3:Y:S04]  /*58e0*/  LDG.E.U16 R195, [R178.64] ;  /* 0x00000006b2c37981 */ /* 0x0000e8000c1e1500 */
[----:B------:R1:W5:Y:S01]  /*58f0*/  LDG.E.U16 R194, [R176.64] ;  /* 0x00000006b0c27981 */ /* 0x000362000c1e1500 */
[----:B0-----:R-:W-:-:S03]  /*5900*/  IMAD.WIDE R178, R15, 0x2, R206 ;  /* 0x000000020fb27825 */ /* 0x001fc600078e02ce */
[----:B------:R-:W3:Y:S01]  /*5910*/  LDL.64 R206, [R1+0x258] ;  /* 0x0002580001ce7983 */ /* 0x000ee20000100a00 */
[----:B-1----:R-:W-:-:S03]  /*5920*/  IMAD.WIDE R176, R15, 0x2, R228 ;  /* 0x000000020fb07825 */ /* 0x002fc600078e02e4 */
[----:B------:R-:W5:Y:S01]  /*5930*/  LDL.64 R228, [R1+0x250] ;  /* 0x0002500001e47983 */ /* 0x000f620000100a00 */
[----:B--2---:R-:W-:-:S05]  /*5940*/  IMAD.WIDE R182, R15, 0x2, R182 ;  /* 0x000000020fb67825 */ /* 0x004fca00078e02b6 */
[----:B------:R4:W2:Y:S02]  /*5950*/  LDG.E.U16 R197, [R182.64] ;  /* 0x00000006b6c57981 */ /* 0x0008a4000c1e1500 */
[C---:B----4-:R-:W-:Y:S02]  /*5960*/  IMAD.WIDE R182, R15.reuse, 0x2, R198 ;  /* 0x000000020fb67825 */ /* 0x050fe400078e02c6 */
[----:B------:R0:W4:Y:S02]  /*5970*/  LDG.E.U16 R198, [R174.64] ;  /* 0x00000006aec67981 */ /* 0x000124000c1e1500 */
[C---:B------:R-:W-:Y:S02]  /*5980*/  IMAD.WIDE R180, R15.reuse, 0x2, R180 ;  /* 0x000000020fb47825 */ /* 0x040fe400078e02b4 */
[----:B------:R1:W2:Y:S04]  /*5990*/  LDG.E.U16 R199, [R176.64] ;  /* 0x00000006b0c77981 */ /* 0x0002a8000c1e1500 */
[----:B------:R1:W2:Y:S01]  /*59a0*/  LDG.E.U16 R196, [R180.64] ;  /* 0x00000006b4c47981 */ /* 0x0002a2000c1e1500 */
[----:B0-----:R-:W-:-:S03]  /*59b0*/  IMAD.WIDE R174, R15, 0x2, R208 ;  /* 0x000000020fae7825 */ /* 0x001fc600078e02d0 */
[----:B------:R-:W2:Y:S04]  /*59c0*/  LDL.64 R208, [R1+0x248] ;  /* 0x0002480001d07983 */ /* 0x000ea80000100a00 */
[----:B------:R0:W4:Y:S01]  /*59d0*/  LDG.E.U16 R182, [R182.64] ;  /* 0x00000006b6b67981 */ /* 0x000122000c1e1500 */
[----:B-1----:R-:W-:-:S03]  /*59e0*/  IMAD.WIDE R180, R15, 0x2, R200 ;  /* 0x000000020fb47825 */ /* 0x002fc600078e02c8 */
[----:B------:R1:W4:Y:S01]  /*59f0*/  LDG.E.U16 R200, [R178.64] ;  /* 0x00000006b2c87981 */ /* 0x000322000c1e1500 */
[----:B------:R-:W-:-:S03]  /*5a00*/  IMAD.WIDE R176, R15, 0x2, R204 ;  /* 0x000000020fb07825 */ /* 0x000fc600078e02cc */
[----:B------:R-:W4:Y:S04]  /*5a10*/  LDL.64 R204, [R1+0x230] ;  /* 0x0002300001cc7983 */ /* 0x000f280000100a00 */
[----:B------:R0:W4:Y:S01]  /*5a20*/  LDG.E.U16 R180, [R180.64] ;  /* 0x00000006b4b47981 */ /* 0x000122000c1e1500 */
[----:B-1----:R-:W-:-:S03]  /*5a30*/  IMAD.WIDE R178, R15, 0x2, R202 ;  /* 0x000000020fb27825 */ /* 0x002fc600078e02ca */
[----:B------:R-:W4:Y:S04]  /*5a40*/  LDL.64 R202, [R1+0x240] ;  /* 0x0002400001ca7983 */ /* 0x000f280000100a00 */
[----:B0-----:R3:W4:Y:S04]  /*5a50*/  LDG.E.U16 R183, [R176.64] ;  /* 0x00000006b0b77981 */ /* 0x001728000c1e1500 */
[----:B------:R0:W4:Y:S04]  /*5a60*/  LDG.E.U16 R181, [R174.64] ;  /* 0x00000006aeb57981 */ /* 0x000128000c1e1500 */
[----:B------:R1:W4:Y:S01]  /*5a70*/  LDG.E.U16 R178, [R178.64] ;  /* 0x00000006b2b27981 */ /* 0x000322000c1e1500 */
[----:B0-----:R-:W-:-:S03]  /*5a80*/  IMAD.WIDE R174, R15, 0x2, R232 ;  /* 0x000000020fae7825 */ /* 0x001fc600078e02e8 */
[----:B------:R-:W4:Y:S04]  /*5a90*/  LDL.64 R232, [R1+0x228] ;  /* 0x0002280001e87983 */ /* 0x000f280000100a00 */
[----:B-1----:R5:W4:Y:S01]  /*5aa0*/  LDG.E.U16 R179, [R174.64] ;  /* 0x00000006aeb37981 */ /* 0x002b22000c1e1500 */
[----:B---3--:R-:W-:-:S03]  /*5ab0*/  IMAD.WIDE R176, R15, 0x2, R206 ;  /* 0x000000020fb07825 */ /* 0x008fc600078e02ce */
[----:B------:R-:W3:Y:S01]  /*5ac0*/  LDL.64 R206, [R1+0x220] ;  /* 0x0002200001ce7983 */ /* 0x000ee20000100a00 */
[----:B-----5:R-:W-:-:S03]  /*5ad0*/  IMAD.WIDE R174, R15, 0x2, R228 ;  /* 0x000000020fae7825 */ /* 0x020fc600078e02e4 */
[----:B------:R-:W5:Y:S04]  /*5ae0*/  LDL.64 R228, [R1+0x218] ;  /* 0x0002180001e47983 */ /* 0x000f680000100a00 */
[----:B------:R0:W5:Y:S04]  /*5af0*/  LDG.E.U16 R176, [R176.64] ;  /* 0x00000006b0b07981 */ /* 0x000168000c1e1500 */
[----:B0-----:R2:W5:Y:S02]  /*5b00*/  LDG.E.U16 R177, [R174.64] ;  /* 0x00000006aeb17981 */ /* 0x001564000c1e1500 */
[----:B--2---:R-:W-:-:S02]  /*5b10*/  IMAD.WIDE R174, R15, 0x2, R208 ;  /* 0x000000020fae7825 */ /* 0x004fc400078e02d0 */
[----:B------:R-:W2:Y:S04]  /*5b20*/  LDL.64 R208, [R1+0x210] ;  /* 0x0002100001d07983 */ /* 0x000ea80000100a00 */
[----:B------:R4:W2:Y:S02]  /*5b30*/  LDG.E.U16 R201, [R174.64] ;  /* 0x00000006aec97981 */ /* 0x0008a4000c1e1500 */
[----:B----4-:R-:W-:-:S05]  /*5b40*/  IMAD.WIDE R174, R15, 0x2, R202 ;  /* 0x000000020fae7825 */ /* 0x010fca00078e02ca */
[----:B------:R0:W4:Y:S02]  /*5b50*/  LDG.E.U16 R202, [R174.64] ;  /* 0x00000006aeca7981 */ /* 0x000124000c1e1500 */
[C---:B0-----:R-:W-:Y:S02]  /*5b60*/  IMAD.WIDE R174, R15.reuse, 0x2, R236 ;  /* 0x000000020fae7825 */ /* 0x041fe400078e02ec */
[----:B------:R-:W4:Y:S04]  /*5b70*/  LDL.64 R236, [R1+0x1e0] ;  /* 0x0001e00001ec7983 */ /* 0x000f280000100a00 */
[----:B------:R0:W4:Y:S02]  /*5b80*/  LDG.E.U16 R203, [R174.64] ;  /* 0x00000006aecb7981 */ /* 0x000124000c1e1500 */
[----:B0-----:R-:W-:-:S05]  /*5b90*/  IMAD.WIDE R174, R15, 0x2, R204 ;  /* 0x000000020fae7825 */ /* 0x001fca00078e02cc */
[----:B------:R0:W4:Y:S02]  /*5ba0*/  LDG.E.U16 R204, [R174.64] ;  /* 0x00000006aecc7981 */ /* 0x000124000c1e1500 */
[C---:B0-----:R-:W-:Y:S02]  /*5bb0*/  IMAD.WIDE R174, R15.reuse, 0x2, R232 ;  /* 0x000000020fae7825 */ /* 0x041fe400078e02e8 */
[----:B------:R-:W4:Y:S04]  /*5bc0*/  LDL.64 R232, [R1+0x1d8] ;  /* 0x0001d80001e87983 */ /* 0x000f280000100a00 */
[----:B------:R3:W4:Y:S02]  /*5bd0*/  LDG.E.U16 R205, [R174.64] ;  /* 0x00000006aecd7981 */ /* 0x000724000c1e1500 */
[----:B---3--:R-:W-:-:S05]  /*5be0*/  IMAD.WIDE R174, R15, 0x2, R206 ;  /* 0x000000020fae7825 */ /* 0x008fca00078e02ce */
[----:B------:R5:W3:Y:S02]  /*5bf0*/  LDG.E.U16 R206, [R174.64] ;  /* 0x00000006aece7981 */ /* 0x000ae4000c1e1500 */
[C---:B-----5:R-:W-:Y:S02]  /*5c00*/  IMAD.WIDE R174, R15.reuse, 0x2, R228 ;  /* 0x000000020fae7825 */ /* 0x060fe400078e02e4 */
[----:B------:R-:W5:Y:S04]  /*5c10*/  LDL.64 R228, [R1+0x1d0] ;  /* 0x0001d00001e47983 */ /* 0x000f680000100a00 */
[----:B------:R2:W3:Y:S02]  /*5c20*/  LDG.E.U16 R207, [R174.64] ;  /* 0x00000006aecf7981 */ /* 0x0004e4000c1e1500 */
[----:B--2---:R-:W-:-:S05]  /*5c30*/  IMAD.WIDE R174, R15, 0x2, R208 ;  /* 0x000000020fae7825 */ /* 0x004fca00078e02d0 */
[----:B------:R0:W2:Y:S04]  /*5c40*/  LDG.E.U16 R208, [R174.64] ;  /* 0x00000006aed07981 */ /* 0x0000a8000c1e1500 */
[----:B0-----:R-:W2:Y:S02]  /*5c50*/  LDL.64 R174, [R1+0x208] ;  /* 0x0002080001ae7983 */ /* 0x001ea40000100a00 */
[----:B--2---:R-:W-:-:S05]  /*5c60*/  IMAD.WIDE R174, R15, 0x2, R174 ;  /* 0x000000020fae7825 */ /* 0x004fca00078e02ae */
[----:B------:R0:W2:Y:S04]  /*5c70*/  LDG.E.U16 R209, [R174.64] ;  /* 0x00000006aed17981 */ /* 0x0000a8000c1e1500 */
[----:B0-----:R-:W2:Y:S02]  /*5c80*/  LDL.64 R174, [R1+0x200] ;  /* 0x0002000001ae7983 */ /* 0x001ea40000100a00 */
[----:B--2---:R-:W-:-:S05]  /*5c90*/  IMAD.WIDE R174, R15, 0x2, R174 ;  /* 0x000000020fae7825 */ /* 0x004fca00078e02ae */
[----:B------:R0:W2:Y:S04]  /*5ca0*/  LDG.E.U16 R210, [R174.64] ;  /* 0x00000006aed27981 */ /* 0x0000a8000c1e1500 */
[----:B0-----:R-:W2:Y:S01]  /*5cb0*/  LDL.64 R174, [R1+0x1f8] ;  /* 0x0001f80001ae7983 */ /* 0x001ea20000100a00 */
[C---:B------:R-:W-:Y:S02]  /*5cc0*/  LOP3.LUT R222, R13.reuse, 0x10, RZ, 0x3c, !PT ;  /* 0x000000100dde7812 */ /* 0x040fe400078e3cff */
[----:B------:R-:W-:Y:S01]  /*5cd0*/  LOP3.LUT R224, R13, 0x20, RZ, 0x3c, !PT ;  /* 0x000000200de07812 */ /* 0x000fe200078e3cff */
[----:B--2---:R-:W-:-:S05]  /*5ce0*/  IMAD.WIDE R174, R15, 0x2, R174 ;  /* 0x000000020fae7825 */ /* 0x004fca00078e02ae */
[----:B------:R0:W2:Y:S02]  /*5cf0*/  LDG.E.U16 R212, [R174.64] ;  /* 0x00000006aed47981 */ /* 0x0000a4000c1e1500 */
[C---:B0-----:R-:W-:Y:S02]  /*5d00*/  IMAD.WIDE R174, R15.reuse, 0x2, R244 ;  /* 0x000000020fae7825 */ /* 0x041fe400078e02f4 */
[----:B------:R-:W2:Y:S04]  /*5d10*/  LDL.64 R244, [R1+0x50] ;  /* 0x0000500001f47983 */ /* 0x000ea80000100a00 */
[----:B------:R0:W2:Y:S02]  /*5d20*/  LDG.E.U16 R214, [R174.64] ;  /* 0x00000006aed67981 */ /* 0x0000a4000c1e1500 */
[----:B0-----:R-:W-:-:S02]  /*5d30*/  IMAD.WIDE R174, R15, 0x2, R240 ;  /* 0x000000020fae7825 */ /* 0x001fc400078e02f0 */
[----:B------:R-:W2:Y:S04]  /*5d40*/  LDL.64 R240, [R1+0xc0] ;  /* 0x0000c00001f07983 */ /* 0x000ea80000100a00 */
[----:B------:R4:W2:Y:S02]  /*5d50*/  LDG.E.U16 R216, [R174.64] ;  /* 0x00000006aed87981 */ /* 0x0008a4000c1e1500 */
[C---:B----4-:R-:W-:Y:S02]  /*5d60*/  IMAD.WIDE R174, R15.reuse, 0x2, R236 ;  /* 0x000000020fae7825 */ /* 0x050fe400078e02ec */
[----:B------:R-:W4:Y:S04]  /*5d70*/  LDL.64 R236, [R1+0xb8] ;  /* 0x0000b80001ec7983 */ /* 0x000f280000100a00 */
[----:B------:R0:W4:Y:S02]  /*5d80*/  LDG.E.U16 R218, [R174.64] ;  /* 0x00000006aeda7981 */ /* 0x000124000c1e1500 */
[----:B0-----:R-:W-:-:S02]  /*5d90*/  IMAD.WIDE R174, R15, 0x2, R232 ;  /* 0x000000020fae7825 */ /* 0x001fc400078e02e8 */
[----:B------:R-:W4:Y:S04]  /*5da0*/  LDL.64 R232, [R1+0xa0] ;  /* 0x0000a00001e87983 */ /* 0x000f280000100a00 */
[----:B------:R5:W4:Y:S02]  /*5db0*/  LDG.E.U16 R220, [R174.64] ;  /* 0x00000006aedc7981 */ /* 0x000b24000c1e1500 */
[----:B-----5:R-:W-:Y:S02]  /*5dc0*/  IMAD.WIDE R174, R15, 0x2, R228 ;  /* 0x000000020fae7825 */ /* 0x020fe400078e02e4 */
[----:B------:R-:W5:Y:S04]  /*5dd0*/  LDL.64 R228, [R1+0xf0] ;  /* 0x0000f00001e47983 */ /* 0x000f680000100a00 */
[----:B------:R-:W5:Y:S04]  /*5de0*/  LDG.E.U16 R174, [R174.64] ;  /* 0x00000006aeae7981 */ /* 0x000f68000c1e1500 */
[----:B------:R-:W-:Y:S06]  /*5df0*/  BAR.SYNC.DEFER_BLOCKING 0x0 ;  /* 0x0000000000007b1d */ /* 0x000fec0000010000 */
        /* <DEDUP_REMOVED lines=15> */
[----:B------:R0:W-:Y:S04]  /*5ef0*/  STS.U16 [R222+0xa700], R200 ;  /* 0x00a700c8de007388 */ /* 0x0001e80000000400 */
[----:B------:R-:W-:Y:S04]  /*5f00*/  STS.U16 [R224+0x8800], R168 ;  /* 0x008800a8e0007388 */ /* 0x000fe80000000400 */
[----:B------:R-:W-:Y:S01]  /*5f10*/  STS.U16 [R224+0x8900], R167 ;  /* 0x008900a7e0007388 */ /* 0x000fe20000000400 */
[----:B0-----:R-:W-:-:S03]  /*5f20*/  LOP3.LUT R222, R13, 0x30, RZ, 0x3c, !PT ;  /* 0x000000300dde7812 */ /* 0x001fc600078e3cff */
        /* <DEDUP_REMOVED lines=23> */
[----:B------:R-:W-:Y:S01]  /*60a0*/  STS.U16 [R224+0xb300], R204 ;  /* 0x00b300cce0007388 */ /* 0x000fe20000000400 */
[----:B------:R-:W-:-:S03]  /*60b0*/  LOP3.LUT R3, R13, 0x60, RZ, 0x3c, !PT ;  /* 0x000000600d037812 */ /* 0x000fc600078e3cff */
[----:B------:R-:W-:Y:S04]  /*60c0*/  STS.U16 [R222+0x9400], R28 ;  /* 0x0094001cde007388 */ /* 0x000fe80000000400 */
[----:B------:R-:W-:Y:S04]  /*60d0*/  STS.U16 [R222+0x9500], R27 ;  /* 0x0095001bde007388 */ /* 0x000fe80000000400 */
[----:B------:R-:W-:Y:S04]  /*60e0*/  STS.U16 [R222+0x9600], R26 ;  /* 0x0096001ade007388 */ /* 0x000fe80000000400 */
[----:B------:R-:W-:Y:S04]  /*60f0*/  STS.U16 [R222+0x9700], R25 ;  /* 0x00970019de007388 */ /* 0x000fe80000000400 */
[----:B------:R-:W-:Y:S04]  /*6100*/  STS.U16 [R222+0xb400], R205 ;  /* 0x00b400cdde007388 */ /* 0x000fe80000000400 */
[----:B---3--:R-:W-:Y:S04]  /*6110*/  STS.U16 [R222+0xb500], R206 ;  /* 0x00b500cede007388 */ /* 0x008fe80000000400 */
[----:B------:R-:W-:Y:S04]  /*6120*/  STS.U16 [R222+0xb600], R207 ;  /* 0x00b600cfde007388 */ /* 0x000fe80000000400 */
[----:B------:R0:W-:Y:S01]  /*6130*/  STS.U16 [R222+0xb700], R208 ;  /* 0x00b700d0de007388 */ /* 0x0001e20000000400 */
[----:B------:R-:W-:-:S03]  /*6140*/  LOP3.LUT R2, R13, 0x70, RZ, 0x3c, !PT ;  /* 0x000000700d027812 */ /* 0x000fc600078e3cff */
[----:B------:R-:W-:Y:S04]  /*6150*/  STS.U16 [R3+0x9800], R24 ;  /* 0x0098001803007388 */ /* 0x000fe80000000400 */
[----:B------:R-:W-:Y:S04]  /*6160*/  STS.U16 [R3+0x9900], R23 ;  /* 0x0099001703007388 */ /* 0x000fe80000000400 */
[----:B------:R-:W-:Y:S04]  /*6170*/  STS.U16 [R3+0x9a00], R22 ;  /* 0x009a001603007388 */ /* 0x000fe80000000400 */
[----:B------:R-:W-:Y:S04]  /*6180*/  STS.U16 [R3+0x9b00], R21 ;  /* 0x009b001503007388 */ /* 0x000fe80000000400 */
[----:B------:R1:W-:Y:S04]  /*6190*/  STS.U16 [R3+0xb800], R209 ;  /* 0x00b800d103007388 */ /* 0x0003e80000000400 */
[----:B------:R-:W-:Y:S04]  /*61a0*/  STS.U16 [R3+0xb900], R210 ;  /* 0x00b900d203007388 */ /* 0x000fe80000000400 */
[----:B--2---:R-:W-:Y:S04]  /*61b0*/  STS.U16 [R3+0xba00], R212 ;  /* 0x00ba00d403007388 */ /* 0x004fe80000000400 */
[----:B------:R-:W-:Y:S04]  /*61c0*/  STS.U16 [R3+0xbb00], R214 ;  /* 0x00bb00d603007388 */ /* 0x000fe80000000400 */
[----:B------:R-:W-:Y:S04]  /*61d0*/  STS.U16 [R2+0x9c00], R20 ;  /* 0x009c001402007388 */ /* 0x000fe80000000400 */
[----:B------:R-:W-:Y:S04]  /*61e0*/  STS.U16 [R2+0x9d00], R8 ;  /* 0x009d000802007388 */ /* 0x000fe80000000400 */
[----:B------:R-:W-:Y:S04]  /*61f0*/  STS.U16 [R2+0x9e00], R5 ;  /* 0x009e000502007388 */ /* 0x000fe80000000400 */
[----:B------:R-:W-:Y:S04]  /*6200*/  STS.U16 [R2+0x9f00], R4 ;  /* 0x009f000402007388 */ /* 0x000fe80000000400 */
[----:B------:R-:W-:Y:S04]  /*6210*/  STS.U16 [R2+0xbc00], R216 ;  /* 0x00bc00d802007388 */ /* 0x000fe80000000400 */
[----:B----4-:R-:W-:Y:S04]  /*6220*/  STS.U16 [R2+0xbd00], R218 ;  /* 0x00bd00da02007388 */ /* 0x010fe80000000400 */
[----:B0-----:R-:W0:Y:S04]  /*6230*/  S2R R222, SR_TID.X ;  /* 0x0000000000de7919 */ /* 0x001e280000002100 */
[----:B------:R-:W2:Y:S04]  /*6240*/  S2R R181, SR_CTAID.X ;  /* 0x0000000000b57919 */ /* 0x000ea80000002500 */
[----:B------:R-:W-:Y:S04]  /*6250*/  STS.U16 [R2+0xbe00], R220 ;  /* 0x00be00dc02007388 */ /* 0x000fe80000000400 */
[----:B------:R-:W3:Y:S04]  /*6260*/  S2R R180, SR_CTAID.X ;  /* 0x0000000000b47919 */ /* 0x000ee80000002500 */
[----:B------:R-:W4:Y:S04]  /*6270*/  LDL.64 R192, [R1+0x178] ;  /* 0x0001780001c07983 */ /* 0x000f280000100a00 */
[----:B------:R-:W2:Y:S04]  /*6280*/  LDL.64 R194, [R1+0x180] ;  /* 0x0001800001c27983 */ /* 0x000ea80000100a00 */
[----:B-----5:R5:W-:Y:S04]  /*6290*/  STS.U16 [R2+0xbf00], R174 ;  /* 0x00bf00ae02007388 */ /* 0x020be80000000400 */
[----:B------:R-:W-:Y:S06]  /*62a0*/  BAR.SYNC.DEFER_BLOCKING 0x0 ;  /* 0x0000000000007b1d */ /* 0x000fec0000010000 */
[----:B------:R-:W2:Y:S04]  /*62b0*/  LDL.64 R182, [R1+0x160] ;  /* 0x0001600001b67983 */ /* 0x000ea80000100a00 */
[----:B------:R-:W2:Y:S04]  /*62c0*/  LDL.64 R196, [R1+0x130] ;  /* 0x0001300001c47983 */ /* 0x000ea80000100a00 */
[----:B------:R-:W2:Y:S04]  /*62d0*/  LDL.64 R206, [R1+0x110] ;  /* 0x0001100001ce7983 */ /* 0x000ea80000100a00 */
[----:B-1----:R-:W2:Y:S04]  /*62e0*/  LDL.64 R208, [R1+0xe0] ;  /* 0x0000e00001d07983 */ /* 0x002ea80000100a00 */
[----:B------:R-:W-:Y:S04]  /*62f0*/  LDSM.16.MT88.4 R160, [R11] ;  /* 0x000000000ba0783b */ /* 0x000fe80000004200 */
[----:B------:R-:W1:Y:S04]  /*6300*/  LDSM.16.M88.4 R168, [R10+0x8000] ;  /* 0x008000000aa8783b */ /* 0x000e680000000200 */
[----:B------:R-:W0:Y:S04]  /*6310*/  LDSM.16.MT88.4 R172, [R252] ;  /* 0x00000000fcac783b */ /* 0x000e280000004200 */
[----:B------:R-:W0:Y:S04]  /*6320*/  LDSM.16.MT88.4 R24, [R11+0x400] ;  /* 0x000400000b18783b */ /* 0x000e280000004200 */
[----:B------:R-:W3:Y:S01]  /*6330*/  LDSM.16.MT88.4 R28, [R252+0x400] ;  /* 0x00040000fc1c783b */ /* 0x000ee20000004200 */
[----:B-----5:R-:W-:-:S03]  /*6340*/  LOP3.LUT R2, R10, 0x40, RZ, 0x3c, !PT ;  /* 0x000000400a027812 */ /* 0x020fc600078e3cff */
[----:B------:R-:W-:Y:S04]  /*6350*/  LDSM.16.MT88.4 R20, [R11+0x800] ;  /* 0x000800000b14783b */ /* 0x000fe80000004200 */
[----:B------:R-:W5:Y:S04]  /*6360*/  LDSM.16.M88.4 R164, [R2+0x8000] ;  /* 0x0080000002a4783b */ /* 0x000f680000000200 */
[----:B------:R-:W3:Y:S01]  /*6370*/  LDSM.16.MT88.4 R176, [R252+0x800] ;  /* 0x00080000fcb0783b */ /* 0x000ee20000004200 */
[-C--:B-1----:R-:W-:Y:S08]  /*6380*/  HMMA.16816.F32.BF16 R160, R160, R168.reuse, RZ ;  /* 0x000000a8a0a0723c */ /* 0x082ff000000418ff */
[----:B0-----:R-:W-:Y:S11]  /*6390*/  HMMA.16816.F32.BF16 R172, R172, R168, RZ ;  /* 0x000000a8acac723c */ /* 0x001ff600000418ff */
[----:B------:R-:W-:Y:S05]  /*63a0*/  @!UPT UIADD3 URZ, URZ, URZ, URZ ;  /* 0x0000003f3f3ff290 */ /* 0x000fea000fffe03f */
[-C--:B------:R-:W-:Y:S01]  /*63b0*/  HMMA.16816.F32.BF16 R24, R24, R170.reuse, R160 ;  /* 0x000000aa1818723c */ /* 0x080fe200000418a0 */
[----:B------:R-:W0:Y:S07]  /*63c0*/  LDSM.16.MT88.4 R160, [R11+0xc00] ;  /* 0x000c00000ba0783b */ /* 0x000e2e0000004200 */
[----:B---3--:R-:W-:Y:S01]  /*63d0*/  HMMA.16816.F32.BF16 R168, R28, R170, R172 ;  /* 0x000000aa1ca8723c */ /* 0x008fe200000418ac */
[----:B------:R-:W1:Y:S04]  /*63e0*/  LDSM.16.MT88.4 R28, [R252+0xc00] ;  /* 0x000c0000fc1c783b */ /* 0x000e680000004200 */
[----:B------:R-:W-:Y:S11]  /*63f0*/  LDSM.16.M88.4 R172, [R10+0x8080] ;  /* 0x008080000aac783b */ /* 0x000ff60000000200 */
[-C--:B-----5:R-:W-:Y:S01]  /*6400*/  HMMA.16816.F32.BF16 R20, R20, R164.reuse, R24 ;  /* 0x000000a41414723c */ /* 0x0a0fe20000041818 */
[----:B------:R-:W3:Y:S07]  /*6410*/  LDSM.16.MT88.4 R24, [R11+0x1000] ;  /* 0x001000000b18783b */ /* 0x000eee0000004200 */
[----:B------:R-:W-:Y:S01]  /*6420*/  HMMA.16816.F32.BF16 R176, R176, R164, R168 ;  /* 0x000000a4b0b0723c */ /* 0x000fe200000418a8 */
[----:B------:R-:W5:Y:S11]  /*6430*/  LDSM.16.MT88.4 R168, [R252+0x1000] ;  /* 0x00100000fca8783b */ /* 0x000f760000004200 */
[----:B------:R-:W-:Y:S04]  /*6440*/  @!UPT UIADD3 URZ, URZ, URZ, URZ ;  /* 0x0000003f3f3ff290 */ /* 0x000fe8000fffe03f */
[-C--:B0-----:R-:W-:Y:S01]  /*6450*/  HMMA.16816.F32.BF16 R160, R160, R166.reuse, R20 ;  /* 0x000000a6a0a0723c */ /* 0x081fe20000041814 */
[----:B------:R-:W0:Y:S07]  /*6460*/  LDSM.16.MT88.4 R20, [R11+0x1400] ;  /* 0x001400000b14783b */ /* 0x000e2e0000004200 */
[----:B-1----:R-:W-:Y:S01]  /*6470*/  HMMA.16816.F32.BF16 R164, R28, R166, R176 ;  /* 0x000000a61ca4723c */ /* 0x002fe200000418b0 */
[----:B------:R-:W1:Y:S04]  /*6480*/  LDSM.16.MT88.4 R28, [R252+0x1400] ;  /* 0x00140000fc1c783b */ /* 0x000e680000004200 */
[----:B------:R-:W-:Y:S11]  /*6490*/  LDSM.16.M88.4 R176, [R2+0x8080] ;  /* 0x0080800002b0783b */ /* 0x000ff60000000200 */
[-C--:B---3--:R-:W-:Y:S01]  /*64a0*/  HMMA.16816.F32.BF16 R24, R24, R172.reuse, R160 ;  /* 0x000000ac1818723c */ /* 0x088fe200000418a0 */
[----:B------:R-:W3:Y:S07]  /*64b0*/  LDSM.16.MT88.4 R160, [R11+0x1800] ;  /* 0x001800000ba0783b */ /* 0x000eee0000004200 */
[----:B-----5:R-:W-:Y:S01]  /*64c0*/  HMMA.16816.F32.BF16 R168, R168, R172, R164 ;  /* 0x000000aca8a8723c */ /* 0x020fe200000418a4 */
        /* <DEDUP_REMOVED lines=26> */
[----:B------:R-:W-:Y:S11]  /*6670*/  LDSM.16.MT88.4 R172, [R11+0x3000] ;  /* 0x003000000bac783b */ /* 0x000ff60000004200 */
[-C--:B---3--:R-:W-:Y:S01]  /*6680*/  HMMA.16816.F32.BF16 R24, R24, R28.reuse, R160 ;  /* 0x0000001c1818723c */ /* 0x088fe200000418a0 */
[----:B------:R-:W3:Y:S07]  /*6690*/  LDSM.16.M88.4 R160, [R10+0x8180] ;  /* 0x008180000aa0783b */ /* 0x000eee0000000200 */
        /* <DEDUP_REMOVED lines=87> */
[----:B------:R2:W-:Y:S11]  /*6c10*/  LDSM.16.M88.4 R168, [R2+0x8380] ;  /* 0x0083800002a8783b */ /* 0x0005f60000000200 */
[-C--:B---3--:R-:W-:Y:S01]  /*6c20*/  HMMA.16816.F32.BF16 R176, R176, R160.reuse, R164 ;  /* 0x000000a0b0b0723c */ /* 0x088fe200000418a4 */
[----:B------:R-:W3:Y:S04]  /*6c30*/  LDSM.16.MT88.4 R164, [R11+0x7800] ;  /* 0x007800000ba4783b */ /* 0x000ee80000004200 */
[----:B------:R-:W1:Y:S03]  /*6c40*/  S2R R3, SR_CTAID.X ;  /* 0x0000000000037919 */ /* 0x000e660000002500 */
[----:B-----5:R-:W-:Y:S01]  /*6c50*/  HMMA.16816.F32.BF16 R20, R24, R160, R20 ;  /* 0x000000a01814723c */ /* 0x020fe20000041814 */
[----:B------:R-:W5:Y:S01]  /*6c60*/  LDSM.16.MT88.4 R24, [R252+0x7800] ;  /* 0x00780000fc18783b */ /* 0x000f620000004200 */
[----:B------:R-:W-:-:S02]  /*6c70*/  LOP3.LUT R224, R222, 0x1c, RZ, 0xc0, !PT ;  /* 0x0000001cdee07812 */ /* 0x000fc400078ec0ff */
[C---:B------:R-:W-:Y:S02]  /*6c80*/  LOP3.LUT R4, R222.reuse, 0x3, RZ, 0xc0, !PT ;  /* 0x00000003de047812 */ /* 0x040fe400078ec0ff */
[----:B--2---:R-:W-:-:S10]  /*6c90*/  LOP3.LUT R2, R222, 0x20, RZ, 0xc0, !PT ;  /* 0x00000020de027812 */ /* 0x004fd400078ec0ff */
[----:B0-----:R-:W-:Y:S01]  /*6ca0*/  HMMA.16816.F32.BF16 R172, R172, R162, R176 ;  /* 0x000000a2acac723c */ /* 0x001fe200000418b0 */
[----:B------:R-:W0:Y:S01]  /*6cb0*/  LDSM.16.MT88.4 R176, [R11+0x7c00] ;  /* 0x007c00000bb0783b */ /* 0x000e220000004200 */
[----:B------:R-:W-:Y:S01]  /*6cc0*/  LOP3.LUT R222, R222, 0x1c, RZ, 0xc0, !PT ;  /* 0x0000001cdede7812 */ /* 0x000fe200078ec0ff */
[----:B-1----:R-:W-:-:S05]  /*6cd0*/  IMAD.SHL.U32 R3, R3, 0x20, RZ ;  /* 0x0000002003037824 */ /* 0x002fca00078e00ff */
[----:B------:R-:W-:Y:S01]  /*6ce0*/  HMMA.16816.F32.BF16 R20, R28, R162, R20 ;  /* 0x000000a21c14723c */ /* 0x000fe20000041814 */
[----:B------:R-:W1:Y:S01]  /*6cf0*/  LDSM.16.MT88.4 R28, [R252+0x7c00] ;  /* 0x007c0000fc1c783b */ /* 0x000e620000004200 */
[----:B------:R-:W-:Y:S02]  /*6d00*/  LEA.HI R3, R224, R3, RZ, 0x1e ;  /* 0x00000003e0037211 */ /* 0x000fe400078ff0ff */
[----:B------:R-:W-:Y:S02]  /*6d10*/  LEA.HI R224, R222, 0x8, RZ, 0x1e ;  /* 0x00000008dee07811 */ /* 0x000fe400078ff0ff */
[----:B------:R-:W2:Y:S10]  /*6d20*/  S2R R222, SR_TID.X ;  /* 0x0000000000de7919 */ /* 0x000eb40000002100 */
[----:B---3--:R-:W-:Y:S01]  /*6d30*/  HMMA.16816.F32.BF16 R164, R164, R168, R172 ;  /* 0x000000a8a4a4723c */ /* 0x008fe200000418ac */
[----:B------:R-:W3:Y:S01]  /*6d40*/  S2R R5, SR_CTAID.X ;  /* 0x0000000000057919 */ /* 0x000ee20000002500 */
[----:B------:R-:W-:Y:S01]  /*6d50*/  SHF.L.U32 R181, R181, 0x5, RZ ;  /* 0x00000005b5b57819 */ /* 0x000fe200000006ff */
[----:B------:R-:W-:-:S02]  /*6d60*/  IMAD.SHL.U32 R4, R4, 0x2, RZ ;  /* 0x0000000204047824 */ /* 0x000fc400078e00ff */
[----:B------:R-:W-:Y:S01]  /*6d70*/  IMAD.SHL.U32 R180, R180, 0x20, RZ ;  /* 0x00000020b4b47824 */ /* 0x000fe200078e00ff */
[----:B------:R-:W4:Y:S02]  /*6d80*/  LDL.64 R174, [R1+0x1c8] ;  /* 0x0001c80001ae7983 */ /* 0x000f240000100a00 */
[----:B-----5:R-:W-:Y:S01]  /*6d90*/  HMMA.16816.F32.BF16 R20, R24, R168, R20 ;  /* 0x000000a81814723c */ /* 0x020fe20000041814 */
[----:B--2---:R-:W-:Y:S01]  /*6da0*/  LOP3.LUT R222, R222, 0x1c, RZ, 0xc0, !PT ;  /* 0x0000001cdede7812 */ /* 0x004fe200078ec0ff */
[----:B------:R-:W2:Y:S03]  /*6db0*/  LDL.64 R172, [R1+0x1c0] ;  /* 0x0001c00001ac7983 */ /* 0x000ea60000100a00 */
[----:B------:R-:W-:Y:S01]  /*6dc0*/  LEA.HI R222, R222, 0x10, RZ, 0x1e ;  /* 0x00000010dede7811 */ /* 0x000fe200078ff0ff */
[----:B------:R-:W5:Y:S10]  /*6dd0*/  LDL.64 R168, [R1+0x1a0] ;  /* 0x0001a00001a87983 */ /* 0x000f740000100a00 */
[-C--:B0-----:R-:W-:Y:S01]  /*6de0*/  HMMA.16816.F32.BF16 R164, R176, R170.reuse, R164 ;  /* 0x000000aab0a4723c */ /* 0x081fe200000418a4 */
[----:B------:R-:W-:Y:S01]  /*6df0*/  IMAD.IADD R181, R181, 0x1, R222 ;  /* 0x00000001b5b57824 */ /* 0x000fe200078e02de */
[----:B------:R-:W-:Y:S01]  /*6e00*/  LEA.HI R2, R2, R4, RZ, 0x1e ;  /* 0x0000000402027211 */ /* 0x000fe200078ff0ff */
[----:B------:R-:W0:Y:S05]  /*6e10*/  S2R R222, SR_TID.X ;  /* 0x0000000000de7919 */ /* 0x000e2a0000002100 */
[----:B-1----:R-:W-:Y:S01]  /*6e20*/  HMMA.16816.F32.BF16 R20, R28, R170, R20 ;  /* 0x000000aa1c14723c */ /* 0x002fe20000041814 */
[----:B------:R-:W-:Y:S01]  /*6e30*/  IADD3 R2, P2, R2, UR4, RZ ;  /* 0x0000000402027c10 */ /* 0x000fe2000ff5e0ff */
[----:B---3--:R-:W-:Y:S01]  /*6e40*/  IMAD.SHL.U32 R5, R5, 0x20, RZ ;  /* 0x0000002005057824 */ /* 0x008fe200078e00ff */
[----:B------:R-:W3:Y:S02]  /*6e50*/  LDL.64 R170, [R1+0x1a8] ;  /* 0x0001a80001aa7983 */ /* 0x000ee40000100a00 */
[----:B------:R-:W-:-:S02]  /*6e60*/  IADD3.X R24, RZ, UR5, RZ, P2, !PT ;  /* 0x00000005ff187c10 */ /* 0x000fc400097fe4ff */
[CC--:B------:R-:W-:Y:S01]  /*6e70*/  ISETP.GT.U32.AND P3, PT, R2.reuse, R3.reuse, PT ;  /* 0x000000030200720c */ /* 0x0c0fe20003f64070 */
[----:B------:R-:W2:Y:S01]  /*6e80*/  LDL.64 R178, [R1+0x198] ;  /* 0x0001980001b27983 */ /* 0x000ea20000100a00 */
[----:B------:R-:W-:Y:S01]  /*6e90*/  ISETP.GE.U32.AND P2, PT, R2, R3, PT ;  /* 0x000000030200720c */ /* 0x000fe20003f46070 */
[----:B------:R-:W-:Y:S01]  /*6ea0*/  IMAD.IADD R5, R5, 0x1, R224 ;  /* 0x0000000105057824 */ /* 0x000fe200078e02e0 */
[C---:B------:R-:W-:Y:S01]  /*6eb0*/  ISETP.GT.U32.AND.EX P3, PT, R24.reuse, RZ, PT, P3 ;  /* 0x000000ff1800720c */ /* 0x040fe20003f64130 */
[----:B------:R-:W2:Y:S01]  /*6ec0*/  LDL.64 R176, [R1+0x190] ;  /* 0x0001900001b07983 */ /* 0x000ea20000100a00 */
[----:B------:R-:W-:-:S03]  /*6ed0*/  ISETP.GE.U32.AND.EX P2, PT, R24, RZ, PT, P2 ;  /* 0x000000ff1800720c */ /* 0x000fc60003f46120 */
[----:B------:R-:W-:Y:S02]  /*6ee0*/  FMUL R3, R164, c[0x0][0x188] ;  /* 0x00006200a4037a20 */ /* 0x000fe40000400000 */
[----:B------:R-:W-:Y:S01]  /*6ef0*/  FMUL R4, R165, c[0x0][0x188] ;  /* 0x00006200a5047a20 */ /* 0x000fe20000400000 */
[----:B0-----:R-:W-:Y:S01]  /*6f00*/  LOP3.LUT R222, R222, 0x1c, RZ, 0xc0, !PT ;  /* 0x0000001cdede7812 */ /* 0x001fe200078ec0ff */
[----:B------:R-:W-:Y:S01]  /*6f10*/  FMUL R8, R166, c[0x0][0x188] ;  /* 0x00006200a6087a20 */ /* 0x000fe20000400000 */
[-C--:B------:R-:W-:Y:S01]  /*6f20*/  ISETP.GT.U32.AND P4, PT, R2, R5.reuse, PT ;  /* 0x000000050200720c */ /* 0x080fe20003f84070 */
[----:B------:R-:W-:Y:S01]  /*6f30*/  FMUL R25, R167, c[0x0][0x188] ;  /* 0x00006200a7197a20 */ /* 0x000fe20000400000 */
[----:B------:R-:W-:Y:S01]  /*6f40*/  FSEL R3, R3, -INF , !P3 ;  /* 0xff80000003037808 */ /* 0x000fe20005800000 */
[----:B------:R-:W-:Y:S01]  /*6f50*/  FMUL R21, R21, c[0x0][0x188] ;  /* 0x0000620015157a20 */ /* 0x000fe20000400000 */
[----:B------:R-:W-:Y:S01]  /*6f60*/  FSEL R4, R4, -INF , !P2 ;  /* 0xff80000004047808 */ /* 0x000fe20005000000 */
[----:B------:R-:W-:Y:S01]  /*6f70*/  FMUL R22, R22, c[0x0][0x188] ;  /* 0x0000620016167a20 */ /* 0x000fe20000400000 */
[C---:B------:R-:W-:Y:S01]  /*6f80*/  ISETP.GE.U32.AND P3, PT, R2.reuse, R5, PT ;  /* 0x000000050200720c */ /* 0x040fe20003f66070 */
[----:B------:R-:W2:Y:S01]  /*6f90*/  LDL.64 R164, [R1+0x1b8] ;  /* 0x0001b80001a47983 */ /* 0x000ea20000100a00 */
[----:B------:R-:W-:-:S02]  /*6fa0*/  ISETP.GT.U32.AND P2, PT, R2, R181, PT ;  /* 0x000000b50200720c */ /* 0x000fc40003f44070 */
[----:B------:R-:W-:Y:S01]  /*6fb0*/  LEA.HI R222, R222, 0x18, RZ, 0x1e ;  /* 0x00000018dede7811 */ /* 0x000fe200078ff0ff */
[----:B------:R-:W-:Y:S01]  /*6fc0*/  FMUL R5, R20, c[0x0][0x188] ;  /* 0x0000620014057a20 */ /* 0x000fe20000400000 */
[C---:B------:R-:W-:Y:S01]  /*6fd0*/  ISETP.GT.U32.AND.EX P4, PT, R24.reuse, RZ, PT, P4 ;  /* 0x000000ff1800720c */ /* 0x040fe20003f84140 */
[----:B------:R-:W2:Y:S01]  /*6fe0*/  LDL.64 R166, [R1+0x188] ;  /* 0x0001880001a67983 */ /* 0x000ea20000100a00 */
[C---:B------:R-:W-:Y:S02]  /*6ff0*/  ISETP.GE.U32.AND.EX P3, PT, R24.reuse, RZ, PT, P3 ;  /* 0x000000ff1800720c */ /* 0x040fe40003f66130 */
[----:B------:R-:W-:Y:S02]  /*7000*/  ISETP.GT.U32.AND.EX P2, PT, R24, RZ, PT, P2 ;  /* 0x000000ff1800720c */ /* 0x000fe40003f44120 */
[----:B------:R-:W-:Y:S02]  /*7010*/  IADD3 R180, R180, R222, RZ ;  /* 0x000000deb4b47210 */ /* 0x000fe40007ffe0ff */
[----:B------:R-:W-:-:S02]  /*7020*/  FSEL R8, R8, -INF , !P4 ;  /* 0xff80000008087808 */ /* 0x000fc40006000000 */
[C---:B------:R-:W-:Y:S02]  /*7030*/  ISETP.GE.U32.AND P4, PT, R2.reuse, R181, PT ;  /* 0x000000b50200720c */ /* 0x040fe40003f86070 */
[----:B------:R-:W-:Y:S02]  /*7040*/  FSEL R25, R25, -INF , !P3 ;  /* 0xff80000019197808 */ /* 0x000fe40005800000 */
[----:B------:R-:W-:Y:S02]  /*7050*/  FSEL R5, R5, -INF , !P2 ;  /* 0xff80000005057808 */ /* 0x000fe40005000000 */
[CC--:B------:R-:W-:Y:S02]  /*7060*/  ISETP.GT.U32.AND P3, PT, R2.reuse, R180.reuse, PT ;  /* 0x000000b40200720c */ /* 0x0c0fe40003f64070 */
[----:B------:R-:W-:Y:S01]  /*7070*/  ISETP.GE.U32.AND P2, PT, R2, R180, PT ;  /* 0x000000b40200720c */ /* 0x000fe20003f46070 */
[----:B------:R-:W-:Y:S01]  /*7080*/  FMUL R20, R23, c[0x0][0x188] ;  /* 0x0000620017147a20 */ /* 0x000fe20000400000 */
[----:B------:R-:W-:-:S02]  /*7090*/  ISETP.GE.U32.AND.EX P4, PT, R24, RZ, PT, P4 ;  /* 0x000000ff1800720c */ /* 0x000fc40003f86140 */
[----:B------:R-:W-:Y:S01]  /*70a0*/  FMNMX R29, R3, R4, !PT ;  /* 0x00000004031d7209 */ /* 0x000fe20007800000 */
[----:B------:R-:W0:Y:S01]  /*70b0*/  S2R R222, SR_TID.X ;  /* 0x0000000000de7919 */ /* 0x000e220000002100 */
[C---:B------:R-:W-:Y:S02]  /*70c0*/  ISETP.GT.U32.AND.EX P3, PT, R24.reuse, RZ, PT, P3 ;  /* 0x000000ff1800720c */ /* 0x040fe40003f64130 */
[----:B------:R-:W-:Y:S01]  /*70d0*/  ISETP.GE.U32.AND.EX P2, PT, R24, RZ, PT, P2 ;  /* 0x000000ff1800720c */ /* 0x000fe20003f46120 */
[----:B------:R-:W2:Y:S01]  /*70e0*/  LDL.64 R180, [R1+0x1b0] ;  /* 0x0001b00001b47983 */ /* 0x000ea20000100a00 */
[----:B------:R-:W-:Y:S02]  /*70f0*/  FSEL R24, R21, -INF , !P4 ;  /* 0xff80000015187808 */ /* 0x000fe40006000000 */
[----:B------:R-:W-:Y:S02]  /*7100*/  FSEL R21, R22, -INF , !P3 ;  /* 0xff80000016157808 */ /* 0x000fe40005800000 */
[----:B------:R-:W-:-:S02]  /*7110*/  FSEL R20, R20, -INF , !P2 ;  /* 0xff80000014147808 */ /* 0x000fc40005000000 */
[----:B------:R-:W-:Y:S02]  /*7120*/  FMNMX R27, R8, R25, !PT ;  /* 0x00000019081b7209 */ /* 0x000fe40007800000 */
[----:B------:R-:W-:Y:S02]  /*7130*/  FMNMX R26, R5, R24, !PT ;  /* 0x00000018051a7209 */ /* 0x000fe40007800000 */
[----:B------:R-:W-:Y:S01]  /*7140*/  FMNMX R23, R21, R20, !PT ;  /* 0x0000001415177209 */ /* 0x000fe20007800000 */
[----:B------:R-:W1:Y:S04]  /*7150*/  SHFL.BFLY PT, R30, R29, 0x2, 0x1f ;  /* 0x0c401f001d1e7f89 */ /* 0x000e6800000e0000 */
[----:B------:R-:W0:Y:S04]  /*7160*/  SHFL.BFLY PT, R28, R27, 0x2, 0x1f ;  /* 0x0c401f001b1c7f89 */ /* 0x000e2800000e0000 */
[----:B------:R-:W0:Y:S04]  /*7170*/  SHFL.BFLY PT, R2, R26, 0x2, 0x1f ;  /* 0x0c401f001a027f89 */ /* 0x000e2800000e0000 */
[----:B------:R-:W0:Y:S01]  /*7180*/  SHFL.BFLY PT, R22, R23, 0x2, 0x1f ;  /* 0x0c401f0017167f89 */ /* 0x000e2200000e0000 */
[----:B-1----:R-:W-:-:S02]  /*7190*/  FMNMX R30, R29, R30, !PT ;  /* 0x0000001e1d1e7209 */ /* 0x002fc40007800000 */
[----:B0-----:R-:W-:-:S03]  /*71a0*/  FMNMX R28, R27, R28, !PT ;  /* 0x0000001c1b1c7209 */ /* 0x001fc60007800000 */
[----:B------:R-:W0:Y:S01]  /*71b0*/  SHFL.BFLY PT, R29, R30, 0x1, 0x1f ;  /* 0x0c201f001e1d7f89 */ /* 0x000e2200000e0000 */
[----:B------:R-:W-:-:S03]  /*71c0*/  FMNMX R2, R26, R2, !PT ;  /* 0x000000021a027209 */ /* 0x000fc60007800000 */
[----:B------:R-:W1:Y:S01]  /*71d0*/  SHFL.BFLY PT, R27, R28, 0x1, 0x1f ;  /* 0x0c201f001c1b7f89 */ /* 0x000e6200000e0000 */
[----:B------:R-:W-:-:S03]  /*71e0*/  FMNMX R26, R23, R22, !PT ;  /* 0x00000016171a7209 */ /* 0x000fc60007800000 */
[----:B------:R-:W1:Y:S04]  /*71f0*/  SHFL.BFLY PT, R23, R2, 0x1, 0x1f ;  /* 0x0c201f0002177f89 */ /* 0x000e6800000e0000 */
[----:B------:R-:W1:Y:S01]  /*7200*/  SHFL.BFLY PT, R22, R26, 0x1, 0x1f ;  /* 0x0c201f001a167f89 */ /* 0x000e6200000e0000 */
[----:B0-----:R-:W-:-:S03]  /*7210*/  FMNMX R29, R30, R29, !PT ;  /* 0x0000001d1e1d7209 */ /* 0x001fc60007800000 */
[----:B------:R-:W-:Y:S01]  /*7220*/  BAR.SYNC.DEFER_BLOCKING 0x0 ;  /* 0x0000000000007b1d */ /* 0x000fe20000010000 */
[----:B-1----:R-:W-:Y:S02]  /*7230*/  FMNMX R27, R28, R27, !PT ;  /* 0x0000001b1c1b7209 */ /* 0x002fe40007800000 */
[----:B------:R-:W-:Y:S02]  /*7240*/  FMNMX R23, R2, R23, !PT ;  /* 0x0000001702177209 */ /* 0x000fe40007800000 */
[----:B------:R-:W-:Y:S01]  /*7250*/  FMNMX R22, R26, R22, !PT ;  /* 0x000000161a167209 */ /* 0x000fe20007800000 */
[----:B------:R-:W-:Y:S04]  /*7260*/  @P0 STS [R227+0x8000], R29 ;  /* 0x0080001de3000388 */ /* 0x000fe80000000800 */
[----:B------:R-:W-:Y:S04]  /*7270*/  @P0 STS [R225+0x8000], R27 ;  /* 0x0080001be1000388 */ /* 0x000fe80000000800 */
[----:B------:R-:W-:Y:S04]  /*7280*/  @P0 STS [R223+0x8000], R23 ;  /* 0x00800017df000388 */ /* 0x000fe80000000800 */
[----:B------:R-:W-:Y:S04]  /*7290*/  @P0 STS [R221+0x8000], R22 ;  /* 0x00800016dd000388 */ /* 0x000fe80000000800 */
[----:B------:R-:W-:Y:S06]  /*72a0*/  BAR.SYNC.DEFER_BLOCKING 0x0 ;  /* 0x0000000000007b1d */ /* 0x000fec0000010000 */
[----:B------:R-:W0:Y:S04]  /*72b0*/  @!P6 LDS R16, [R249.X4+0x8000] ;  /* 0x00800000f910e984 */ /* 0x000e280000004800 */
[----:B0-----:R-:W0:Y:S01]  /*72c0*/  SHFL.BFLY PT, R2, R16, 0x1, 0x1f ;  /* 0x0c201f0010027f89 */ /* 0x001e2200000e0000 */
[----:B------:R-:W-:-:S02]  /*72d0*/  LOP3.LUT R222, R222, 0x1c, RZ, 0xc0, !PT ;  /* 0x0000001cdede7812 */ /* 0x000fc400078ec0ff */
[----:B0-----:R-:W-:-:S05]  /*72e0*/  FMNMX R2, R16, R2, !PT ;  /* 0x0000000210027209 */ /* 0x001fca0007800000 */
[----:B------:R-:W-:Y:S01]  /*72f0*/  @P1 STS [R249.X4+0x8000], R2 ;  /* 0x00800002f9001388 */ /* 0x000fe20000004800 */
[----:B------:R-:W-:-:S03]  /*7300*/  IMAD.SHL.U32 R162, R222, 0x2, RZ ;  /* 0x00000002dea27824 */ /* 0x000fc600078e00ff */
[----:B------:R-:W-:Y:S01]  /*7310*/  BAR.SYNC.DEFER_BLOCKING 0x0 ;  /* 0x0000000000007b1d */ /* 0x000fe20000010000 */
[C---:B------:R-:W-:Y:S02]  /*7320*/  LEA.HI R161, R222.reuse, 0x8, RZ, 0x1e ;  /* 0x00000008dea17811 */ /* 0x040fe400078ff0ff */
[----:B------:R-:W-:-:S03]  /*7330*/  LEA.HI R160, R222, 0x10, RZ, 0x1e ;  /* 0x00000010dea07811 */ /* 0x000fc600078ff0ff */
[----:B------:R-:W0:Y:S04]  /*7340*/  LDS R2, [R162+0x8000] ;  /* 0x00800000a2027984 */ /* 0x000e280000000800 */
[----:B------:R-:W1:Y:S01]  /*7350*/  LDS R23, [R161.X8+0x8000] ;  /* 0x00800000a1177984 */ /* 0x000e620000008800 */
[----:B------:R-:W-:-:S03]  /*7360*/  LEA.HI R31, R222, 0x18, RZ, 0x1e ;  /* 0x00000018de1f7811 */ /* 0x000fc600078ff0ff */
[----:B------:R-:W2:Y:S04]  /*7370*/  LDS R22, [R160.X8+0x8000] ;  /* 0x00800000a0167984 */ /* 0x000ea80000008800 */
[----:B------:R-:W2:Y:S01]  /*7380*/  LDS R26, [R31.X8+0x8000] ;  /* 0x008000001f1a7984 */ /* 0x000ea20000008800 */
[----:B0-----:R-:W-:-:S05]  /*7390*/  FMNMX R2, R2, R19, !PT ;  /* 0x0000001302027209 */ /* 0x001fca0007800000 */
[--C-:B------:R-:W-:Y:S01]  /*73a0*/  FADD R27, R3, -R2.reuse ;  /* 0x80000002031b7221 */ /* 0x100fe20000000000 */
[----:B-1----:R-:W-:Y:S01]  /*73b0*/  FMNMX R3, R23, R6, !PT ;  /* 0x0000000617037209 */ /* 0x002fe20007800000 */
[----:B------:R-:W-:Y:S02]  /*73c0*/  FADD R4, R4, -R2 ;  /* 0x8000000204047221 */ /* 0x000fe40000000000 */
[----:B------:R-:W-:Y:S02]  /*73d0*/  FMUL R23, R27, 1.4426950216293334961 ;  /* 0x3fb8aa3b1b177820 */ /* 0x000fe40000400000 */
[----:B------:R-:W-:Y:S02]  /*73e0*/  FMUL R4, R4, 1.4426950216293334961 ;  /* 0x3fb8aa3b04047820 */ /* 0x000fe40000400000 */
[----:B------:R-:W-:Y:S02]  /*73f0*/  FADD R27, R8, -R3 ;  /* 0x80000003081b7221 */ /* 0x000fe40000000000 */
[----:B------:R0:W-:Y:S02]  /*7400*/  MUFU.EX2 R8, R4 ;  /* 0x0000000400087308 */ /* 0x0001e40000000800 */
[----:B0-----:R-:W-:-:S02]  /*7410*/  FMUL R4, R27, 1.4426950216293334961 ;  /* 0x3fb8aa3b1b047820 */ /* 0x001fc40000400000 */
[----:B------:R-:W-:-:S04]  /*7420*/  FADD R27, R25, -R3 ;  /* 0x80000003191b7221 */ /* 0x000fc80000000000 */
[----:B------:R2:W-:Y:S02]  /*7430*/  MUFU.EX2 R25, R4 ;  /* 0x0000000400197308 */ /* 0x0005e40000000800 */
[----:B--2---:R-:W-:Y:S01]  /*7440*/  FMNMX R4, R22, R18, !PT ;  /* 0x0000001216047209 */ /* 0x004fe20007800000 */
[----:B------:R-:W-:-:S04]  /*7450*/  FMUL R22, R27, 1.4426950216293334961 ;  /* 0x3fb8aa3b1b167820 */ /* 0x000fc80000400000 */
[--C-:B------:R-:W-:Y:S01]  /*7460*/  FADD R27, R5, -R4.reuse ;  /* 0x80000004051b7221 */ /* 0x100fe20000000000 */
[----:B------:R-:W-:Y:S01]  /*7470*/  FMNMX R5, R26, R7, !PT ;  /* 0x000000071a057209 */ /* 0x000fe20007800000 */
[----:B------:R-:W-:Y:S02]  /*7480*/  FADD R26, R24, -R4 ;  /* 0x80000004181a7221 */ /* 0x000fe40000000000 */
[----:B------:R-:W-:Y:S02]  /*7490*/  FMUL R27, R27, 1.4426950216293334961 ;  /* 0x3fb8aa3b1b1b7820 */ /* 0x000fe40000400000 */
[----:B------:R-:W-:Y:S02]  /*74a0*/  FMUL R26, R26, 1.4426950216293334961 ;  /* 0x3fb8aa3b1a1a7820 */ /* 0x000fe40000400000 */
[----:B------:R0:W-:Y:S01]  /*74b0*/  MUFU.EX2 R24, R27 ;  /* 0x0000001b00187308 */ /* 0x0001e20000000800 */
[----:B------:R-:W-:-:S04]  /*74c0*/  FADD R20, R20, -R5 ;  /* 0x8000000514147221 */ /* 0x000fc80000000000 */
[----:B------:R-:W-:Y:S02]  /*74d0*/  FMUL R20, R20, 1.4426950216293334961 ;  /* 0x3fb8aa3b14147820 */ /* 0x000fe40000400000 */
[----:B0-----:R-:W-:Y:S02]  /*74e0*/  FADD R27, R21, -R5 ;  /* 0x80000005151b7221 */ /* 0x001fe40000000000 */
[----:B------:R0:W-:Y:S02]  /*74f0*/  MUFU.EX2 R21, R26 ;  /* 0x0000001a00157308 */ /* 0x0001e40000000800 */
[----:B0-----:R-:W-:-:S06]  /*7500*/  FMUL R26, R27, 1.4426950216293334961 ;  /* 0x3fb8aa3b1b1a7820 */ /* 0x001fcc0000400000 */
[----:B------:R-:W0:Y:S08]  /*7510*/  MUFU.EX2 R23, R23 ;  /* 0x0000001700177308 */ /* 0x000e300000000800 */
[----:B------:R-:W1:Y:S08]  /*7520*/  MUFU.EX2 R22, R22 ;  /* 0x0000001600167308 */ /* 0x000e700000000800 */
[----:B------:R-:W-:Y:S08]  /*7530*/  MUFU.EX2 R26, R26 ;  /* 0x0000001a001a7308 */ /* 0x000ff00000000800 */
[----:B------:R-:W2:Y:S01]  /*7540*/  MUFU.EX2 R20, R20 ;  /* 0x0000001400147308 */ /* 0x000ea20000000800 */
[----:B0-----:R-:W-:-:S02]  /*7550*/  FADD R31, R23, R8 ;  /* 0x00000008171f7221 */ /* 0x001fc40000000000 */
[----:B-1----:R-:W-:Y:S02]  /*7560*/  FADD R160, R25, R22 ;  /* 0x0000001619a07221 */ /* 0x002fe40000000000 */
[----:B------:R-:W-:Y:S01]  /*7570*/  FADD R29, R24, R21 ;  /* 0x00000015181d7221 */ /* 0x000fe20000000000 */
[----:B------:R-:W0:Y:S04]  /*7580*/  SHFL.BFLY PT, R161, R31, 0x2, 0x1f ;  /* 0x0c401f001fa17f89 */ /* 0x000e2800000e0000 */
[----:B------:R-:W1:Y:S01]  /*7590*/  SHFL.BFLY PT, R162, R160, 0x2, 0x1f ;  /* 0x0c401f00a0a27f89 */ /* 0x000e6200000e0000 */
[----:B--2---:R-:W-:-:S03]  /*75a0*/  FADD R28, R26, R20 ;  /* 0x000000141a1c7221 */ /* 0x004fc60000000000 */
[----:B------:R-:W2:Y:S04]  /*75b0*/  SHFL.BFLY PT, R30, R29, 0x2, 0x1f ;  /* 0x0c401f001d1e7f89 */ /* 0x000ea800000e0000 */
[----:B------:R-:W3:Y:S01]  /*75c0*/  SHFL.BFLY PT, R27, R28, 0x2, 0x1f ;  /* 0x0c401f001c1b7f89 */ /* 0x000ee200000e0000 */
[----:B0-----:R-:W-:Y:S02]  /*75d0*/  FADD R161, R31, R161 ;  /* 0x000000a11fa17221 */ /* 0x001fe40000000000 */
[----:B-1----:R-:W-:Y:S02]  /*75e0*/  FADD R162, R160, R162 ;  /* 0x000000a2a0a27221 */ /* 0x002fe40000000000 */
[----:B--2---:R-:W-:-:S03]  /*75f0*/  FADD R30, R29, R30 ;  /* 0x0000001e1d1e7221 */ /* 0x004fc60000000000 */
[----:B------:R-:W0:Y:S01]  /*7600*/  SHFL.BFLY PT, R29, R162, 0x1, 0x1f ;  /* 0x0c201f00a21d7f89 */ /* 0x000e2200000e0000 */
[----:B---3--:R-:W-:-:S03]  /*7610*/  FADD R27, R28, R27 ;  /* 0x0000001b1c1b7221 */ /* 0x008fc60000000000 */
[----:B------:R-:W1:Y:S04]  /*7620*/  SHFL.BFLY PT, R28, R161, 0x1, 0x1f ;  /* 0x0c201f00a11c7f89 */ /* 0x000e6800000e0000 */
[----:B------:R-:W2:Y:S01]  /*7630*/  SHFL.BFLY PT, R31, R30, 0x1, 0x1f ;  /* 0x0c201f001e1f7f89 */ /* 0x000ea200000e0000 */
[----:B0-----:R-:W-:Y:S02]  /*7640*/  FADD R29, R162, R29 ;  /* 0x0000001da21d7221 */ /* 0x001fe40000000000 */
[----:B-1----:R-:W-:Y:S01]  /*7650*/  FADD R28, R161, R28 ;  /* 0x0000001ca11c7221 */ /* 0x002fe20000000000 */
[----:B------:R-:W-:Y:S01]  /*7660*/  BAR.SYNC.DEFER_BLOCKING 0x0 ;  /* 0x0000000000007b1d */ /* 0x000fe20000010000 */
[----:B--2---:R-:W-:-:S05]  /*7670*/  FADD R31, R30, R31 ;  /* 0x0000001f1e1f7221 */ /* 0x004fca0000000000 */
[----:B------:R-:W-:Y:S04]  /*7680*/  @P0 STS [R227+0x8000], R28 ;  /* 0x0080001ce3000388 */ /* 0x000fe80000000800 */
[----:B------:R-:W-:Y:S04]  /*7690*/  @P0 STS [R225+0x8000], R29 ;  /* 0x0080001de1000388 */ /* 0x000fe80000000800 */
[----:B------:R4:W-:Y:S02]  /*76a0*/  @P0 STS [R223+0x8000], R31 ;  /* 0x0080001fdf000388 */ /* 0x0009e40000000800 */
[----:B----4-:R-:W-:-:S02]  /*76b0*/  IMAD.WIDE R30, R14, 0x2, R174 ;  /* 0x000000020e1e7825 */ /* 0x010fc400078e02ae */
[----:B------:R-:W2:Y:S04]  /*76c0*/  LDL.64 R174, [R1+0x170] ;  /* 0x0001700001ae7983 */ /* 0x000ea80000100a00 */
[----:B------:R-:W0:Y:S02]  /*76d0*/  SHFL.BFLY PT, R160, R27, 0x1, 0x1f ;  /* 0x0c201f001ba07f89 */ /* 0x000e2400000e0000 */
[----:B0-----:R-:W-:-:S05]  /*76e0*/  FADD R160, R27, R160 ;  /* 0x000000a01ba07221 */ /* 0x001fca0000000000 */
[----:B------:R-:W-:Y:S04]  /*76f0*/  @P0 STS [R221+0x8000], R160 ;  /* 0x008000a0dd000388 */ /* 0x000fe80000000800 */
[----:B------:R-:W-:Y:S06]  /*7700*/  BAR.SYNC.DEFER_BLOCKING 0x0 ;  /* 0x0000000000007b1d */ /* 0x000fec0000010000 */
[----:B------:R-:W0:Y:S04]  /*7710*/  @!P6 LDS R17, [R249.X4+0x8000] ;  /* 0x00800000f911e984 */ /* 0x000e280000004800 */
[----:B0-----:R-:W0:Y:S02]  /*7720*/  SHFL.BFLY PT, R27, R17, 0x1, 0x1f ;  /* 0x0c201f00111b7f89 */ /* 0x001e2400000e0000 */
[----:B0-----:R-:W-:-:S05]  /*7730*/  FADD R27, R17, R27 ;  /* 0x0000001b111b7221 */ /* 0x001fca0000000000 */
[----:B------:R0:W-:Y:S04]  /*7740*/  @P1 STS [R249.X4+0x8000], R27 ;  /* 0x0080001bf9001388 */ /* 0x0001e80000004800 */
[----:B------:R-:W-:Y:S01]  /*7750*/  BAR.SYNC.DEFER_BLOCKING 0x0 ;  /* 0x0000000000007b1d */ /* 0x000fe20000010000 */
[----:B------:R-:W-:-:S04]  /*7760*/  IMAD.WIDE R28, R14, 0x2, R172 ;  /* 0x000000020e1c7825 */ /* 0x000fc800078e02ac */
[C---:B------:R-:W-:Y:S01]  /*7770*/  IMAD.WIDE R162, R14.reuse, 0x2, R180 ;  /* 0x000000020ea27825 */ /* 0x040fe200078e02b4 */
[----:B------:R-:W3:Y:S04]  /*7780*/  LDL.64 R172, [R1+0x168] ;  /* 0x0001680001ac7983 */ /* 0x000ee80000100a00 */
[----:B------:R-:W4:Y:S01]  /*7790*/  LDL.64 R180, [R1+0x150] ;  /* 0x0001500001b47983 */ /* 0x000f220000100a00 */
[----:B------:R-:W-:-:S03]  /*77a0*/  IMAD.WIDE R160, R14, 0x2, R170 ;  /* 0x000000020ea07825 */ /* 0x000fc600078e02aa */
[----:B------:R-:W3:Y:S01]  /*77b0*/  LDL.64 R170, [R1+0x158] ;  /* 0x0001580001aa7983 */ /* 0x000ee20000100a00 */
[----:B------:R-:W-:-:S03]  /*77c0*/  IMAD.WIDE R164, R14, 0x2, R164 ;  /* 0x000000020ea47825 */ /* 0x000fc600078e02a4 */
[----:B------:R5:W3:Y:S04]  /*77d0*/  LDG.E.U16 R203, [R28.64] ;  /* 0x000000061ccb7981 */ /* 0x000ae8000c1e1500 */
[----:B------:R1:W3:Y:S04]  /*77e0*/  LDG.E.U16 R205, [R30.64] ;  /* 0x000000061ecd7981 */ /* 0x0002e8000c1e1500 */
[----:B------:R2:W3:Y:S01]  /*77f0*/  LDG.E.U16 R199, [R162.64] ;  /* 0x00000006a2c77981 */ /* 0x0004e2000c1e1500 */
[----:B-----5:R-:W-:-:S03]  /*7800*/  IMAD.WIDE R28, R14, 0x2, R168 ;  /* 0x000000020e1c7825 */ /* 0x020fc600078e02a8 */
[----:B------:R-:W5:Y:S01]  /*7810*/  LDL.64 R168, [R1+0x148] ;  /* 0x0001480001a87983 */ /* 0x000f620000100a00 */
[----:B-1----:R-:W-:-:S03]  /*7820*/  IMAD.WIDE R30, R14, 0x2, R178 ;  /* 0x000000020e1e7825 */ /* 0x002fc600078e02b2 */
[----:B------:R-:W5:Y:S04]  /*7830*/  LDL.64 R178, [R1+0x140] ;  /* 0x0001400001b27983 */ /* 0x000f680000100a00 */
[----:B------:R1:W5:Y:S04]  /*7840*/  LDG.E.U16 R201, [R164.64] ;  /* 0x00000006a4c97981 */ /* 0x000368000c1e1500 */
[----:B------:R1:W5:Y:S01]  /*7850*/  LDG.E.U16 R28, [R28.64] ;  /* 0x000000061c1c7981 */ /* 0x000362000c1e1500 */
[----:B------:R-:W-:-:S03]  /*7860*/  IMAD.WIDE R166, R14, 0x2, R166 ;  /* 0x000000020ea67825 */ /* 0x000fc600078e02a6 */
[----:B0-----:R0:W5:Y:S01]  /*7870*/  LDG.E.U16 R27, [R160.64] ;  /* 0x00000006a01b7981 */ /* 0x001162000c1e1500 */
[----:B-1----:R-:W-:-:S03]  /*7880*/  IMAD.WIDE R164, R14, 0x2, R192 ;  /* 0x000000020ea47825 */ /* 0x002fc600078e02c0 */
[----:B------:R-:W5:Y:S04]  /*7890*/  LDL.64 R192, [R1+0x120] ;  /* 0x0001200001c07983 */ /* 0x000f680000100a00 */
[----:B------:R1:W5:Y:S01]  /*78a0*/  LDG.E.U16 R29, [R30.64] ;  /* 0x000000061e1d7981 */ /* 0x000362000c1e1500 */
[----:B--2---:R-:W-:-:S03]  /*78b0*/  IMAD.WIDE R162, R14, 0x2, R174 ;  /* 0x000000020ea27825 */ /* 0x004fc600078e02ae */
[----:B------:R-:W2:Y:S01]  /*78c0*/  LDL.64 R174, [R1+0x128] ;  /* 0x0001280001ae7983 */ /* 0x000ea20000100a00 */
[----:B-1----:R-:W-:-:S03]  /*78d0*/  IMAD.WIDE R30, R14, 0x2, R176 ;  /* 0x000000020e1e7825 */ /* 0x002fc600078e02b0 */
[----:B------:R-:W2:Y:S01]  /*78e0*/  LDL.64 R176, [R1+0x138] ;  /* 0x0001380001b07983 */ /* 0x000ea20000100a00 */
[----:B0-----:R-:W-:-:S03]  /*78f0*/  IMAD.WIDE R160, R14, 0x2, R194 ;  /* 0x000000020ea07825 */ /* 0x001fc600078e02c2 */
[----:B------:R0:W2:Y:S04]  /*7900*/  LDG.E.U16 R30, [R30.64] ;  /* 0x000000061e1e7981 */ /* 0x0000a8000c1e1500 */
[----:B------:R1:W2:Y:S04]  /*7910*/  LDG.E.U16 R160, [R160.64] ;  /* 0x00000006a0a07981 */ /* 0x0002a8000c1e1500 */
[----:B------:R-:W2:Y:S04]  /*7920*/  LDL.64 R194, [R1+0x100] ;  /* 0x0001000001c27983 */ /* 0x000ea80000100a00 */
[----:B0-----:R4:W2:Y:S04]  /*7930*/  LDG.E.U16 R31, [R166.64] ;  /* 0x00000006a61f7981 */ /* 0x0018a8000c1e1500 */
[----:B-1----:R0:W2:Y:S04]  /*7940*/  LDG.E.U16 R161, [R164.64] ;  /* 0x00000006a4a17981 */ /* 0x0020a8000c1e1500 */
[----:B------:R1:W2:Y:S01]  /*7950*/  LDG.E.U16 R162, [R162.64] ;  /* 0x00000006a2a27981 */ /* 0x0002a2000c1e1500 */
[----:B0-----:R-:W-:-:S03]  /*7960*/  IMAD.WIDE R164, R14, 0x2, R182 ;  /* 0x000000020ea47825 */ /* 0x001fc600078e02b6 */
[----:B------:R-:W2:Y:S04]  /*7970*/  LDL.64 R182, [R1+0x118] ;  /* 0x0001180001b67983 */ /* 0x000ea80000100a00 */
[----:B------:R0:W2:Y:S01]  /*7980*/  LDG.E.U16 R164, [R164.64] ;  /* 0x00000006a4a47981 */ /* 0x0000a2000c1e1500 */
[----:B----4-:R-:W-:-:S03]  /*7990*/  IMAD.WIDE R166, R14, 0x2, R180 ;  /* 0x000000020ea67825 */ /* 0x010fc600078e02b4 */
[----:B------:R-:W4:Y:S01]  /*79a0*/  LDL.64 R180, [R1+0x108] ;  /* 0x0001080001b47983 */ /* 0x000f220000100a00 */
[----:B---3--:R-:W-:-:S03]  /*79b0*/  IMAD.WIDE R170, R14, 0x2, R170 ;  /* 0x000000020eaa7825 */ /* 0x008fc600078e02aa */
[----:B------:R3:W4:Y:S01]  /*79c0*/  LDG.E.U16 R166, [R166.64] ;  /* 0x00000006a6a67981 */ /* 0x000722000c1e1500 */
[----:B------:R-:W-:-:S03]  /*79d0*/  IMAD.WIDE R172, R14, 0x2, R172 ;  /* 0x000000020eac7825 */ /* 0x000fc600078e02ac */
[----:B0-----:R0:W4:Y:S04]  /*79e0*/  LDG.E.U16 R165, [R170.64] ;  /* 0x00000006aaa57981 */ /* 0x001128000c1e1500 */
[----:B-1----:R1:W4:Y:S01]  /*79f0*/  LDG.E.U16 R163, [R172.64] ;  /* 0x00000006aca37981 */ /* 0x002322000c1e1500 */
[----:B-----5:R-:W-:-:S05]  /*7a00*/  IMAD.WIDE R168, R14, 0x2, R168 ;  /* 0x000000020ea87825 */ /* 0x020fca00078e02a8 */
[----:B---3--:R3:W5:Y:S01]  /*7a10*/  LDG.E.U16 R167, [R168.64] ;  /* 0x00000006a8a77981 */ /* 0x008762000c1e1500 */
[----:B0-----:R-:W-:-:S03]  /*7a20*/  IMAD.WIDE R170, R14, 0x2, R196 ;  /* 0x000000020eaa7825 */ /* 0x001fc600078e02c4 */
[----:B------:R-:W5:Y:S04]  /*7a30*/  LDL.64 R196, [R1+0xd8] ;  /* 0x0000d80001c47983 */ /* 0x000f680000100a00 */
[----:B------:R0:W5:Y:S01]  /*7a40*/  LDG.E.U16 R170, [R170.64] ;  /* 0x00000006aaaa7981 */ /* 0x000162000c1e1500 */
[----:B---3--:R-:W-:-:S03]  /*7a50*/  IMAD.WIDE R168, R14, 0x2, R178 ;  /* 0x000000020ea87825 */ /* 0x008fc600078e02b2 */
[----:B------:R-:W3:Y:S01]  /*7a60*/  LDL.64 R178, [R1+0xf8] ;  /* 0x0000f80001b27983 */ /* 0x000ee20000100a00 */
[----:B-1----:R-:W-:-:S03]  /*7a70*/  IMAD.WIDE R172, R14, 0x2, R192 ;  /* 0x000000020eac7825 */ /* 0x002fc600078e02c0 */
[----:B------:R1:W3:Y:S04]  /*7a80*/  LDG.E.U16 R168, [R168.64] ;  /* 0x00000006a8a87981 */ /* 0x0002e8000c1e1500 */
[----:B------:R-:W3:Y:S04]  /*7a90*/  LDL.64 R192, [R1+0xe8] ;  /* 0x0000e80001c07983 */ /* 0x000ee80000100a00 */
[----:B------:R0:W3:Y:S01]  /*7aa0*/  LDG.E.U16 R172, [R172.64] ;  /* 0x00000006acac7981 */ /* 0x0000e2000c1e1500 */
[----:B--2---:R-:W-:-:S05]  /*7ab0*/  IMAD.WIDE R174, R14, 0x2, R174 ;  /* 0x000000020eae7825 */ /* 0x004fca00078e02ae */
[----:B0-----:R0:W2:Y:S02]  /*7ac0*/  LDG.E.U16 R171, [R174.64] ;  /* 0x00000006aeab7981 */ /* 0x0010a4000c1e1500 */
[C---:B0-----:R-:W-:Y:S02]  /*7ad0*/  IMAD.WIDE R174, R14.reuse, 0x2, R206 ;  /* 0x000000020eae7825 */ /* 0x041fe400078e02ce */
[----:B------:R-:W2:Y:S02]  /*7ae0*/  LDL.64 R206, [R1+0xd0] ;  /* 0x0000d00001ce7983 */ /* 0x000ea40000100a00 */
[C---:B------:R-:W-:Y:S02]  /*7af0*/  IMAD.WIDE R176, R14.reuse, 0x2, R176 ;  /* 0x000000020eb07825 */ /* 0x040fe400078e02b0 */
[----:B------:R0:W2:Y:S04]  /*7b00*/  LDG.E.U16 R174, [R174.64] ;  /* 0x00000006aeae7981 */ /* 0x0000a8000c1e1500 */
[----:B-1----:R1:W2:Y:S02]  /*7b10*/  LDG.E.U16 R169, [R176.64] ;  /* 0x00000006b0a97981 */ /* 0x0022a4000c1e1500 */
[----:B-1----:R-:W-:-:S02]  /*7b20*/  IMAD.WIDE R176, R14, 0x2, R194 ;  /* 0x000000020eb07825 */ /* 0x002fc400078e02c2 */
[----:B------:R-:W2:Y:S02]  /*7b30*/  LDL.64 R194, [R1+0xc8] ;  /* 0x0000c80001c27983 */ /* 0x000ea40000100a00 */
[C---:B------:R-:W-:Y:S02]  /*7b40*/  IMAD.WIDE R182, R14.reuse, 0x2, R182 ;  /* 0x000000020eb67825 */ /* 0x040fe400078e02b6 */
[----:B------:R1:W2:Y:S04]  /*7b50*/  LDG.E.U16 R176, [R176.64] ;  /* 0x00000006b0b07981 */ /* 0x0002a8000c1e1500 */
[----:B------:R5:W2:Y:S01]  /*7b60*/  LDG.E.U16 R173, [R182.64] ;  /* 0x00000006b6ad7981 */ /* 0x000aa2000c1e1500 */
[----:B----4-:R-:W-:-:S05]  /*7b70*/  IMAD.WIDE R180, R14, 0x2, R180 ;  /* 0x000000020eb47825 */ /* 0x010fca00078e02b4 */
[----:B0-----:R0:W4:Y:S02]  /*7b80*/  LDG.E.U16 R175, [R180.64] ;  /* 0x00000006b4af7981 */ /* 0x001124000c1e1500 */
[C---:B0-----:R-:W-:Y:S02]  /*7b90*/  IMAD.WIDE R180, R14.reuse, 0x2, R208 ;  /* 0x000000020eb47825 */ /* 0x041fe400078e02d0 */
[----:B------:R-:W4:Y:S04]  /*7ba0*/  LDL.64 R208, [R1+0x98] ;  /* 0x0000980001d07983 */ /* 0x000f280000100a00 */
[----:B------:R0:W4:Y:S01]  /*7bb0*/  LDG.E.U16 R180, [R180.64] ;  /* 0x00000006b4b47981 */ /* 0x000122000c1e1500 */
[----:B-----5:R-:W-:-:S03]  /*7bc0*/  IMAD.WIDE R182, R14, 0x2, R196 ;  /* 0x000000020eb67825 */ /* 0x020fc600078e02c4 */
[----:B------:R-:W5:Y:S04]  /*7bd0*/  LDL.64 R196, [R1+0xa8] ;  /* 0x0000a80001c47983 */ /* 0x000f680000100a00 */
[----:B0-----:R2:W4:Y:S01]  /*7be0*/  LDG.E.U16 R181, [R182.64] ;  /* 0x00000006b6b57981 */ /* 0x001522000c1e1500 */
[----:B---3--:R-:W-:-:S05]  /*7bf0*/  IMAD.WIDE R178, R14, 0x2, R178 ;  /* 0x000000020eb27825 */ /* 0x008fca00078e02b2 */
[----:B-1----:R0:W3:Y:S01]  /*7c00*/  LDG.E.U16 R177, [R178.64] ;  /* 0x00000006b2b17981 */ /* 0x0020e2000c1e1500 */
[----:B------:R-:W-:-:S04]  /*7c10*/  IMAD.WIDE R192, R14, 0x2, R192 ;  /* 0x000000020ec07825 */ /* 0x000fc800078e02c0 */
[C---:B0-----:R-:W-:Y:S02]  /*7c20*/  IMAD.WIDE R178, R14.reuse, 0x2, R228 ;  /* 0x000000020eb27825 */ /* 0x041fe400078e02e4 */
[----:B------:R-:W3:Y:S04]  /*7c30*/  LDL.64 R228, [R1+0xb0] ;  /* 0x0000b00001e47983 */ /* 0x000ee80000100a00 */
[----:B------:R0:W4:Y:S04]  /*7c40*/  LDG.E.U16 R178, [R178.64] ;  /* 0x00000006b2b27981 */ /* 0x000128000c1e1500 */
[----:B0-----:R0:W4:Y:S02]  /*7c50*/  LDG.E.U16 R179, [R192.64] ;  /* 0x00000006c0b37981 */ /* 0x001124000c1e1500 */
[----:B0-----:R-:W-:-:S02]  /*7c60*/  IMAD.WIDE R192, R14, 0x2, R240 ;  /* 0x000000020ec07825 */ /* 0x001fc400078e02f0 */
[----:B------:R-:W4:Y:S04]  /*7c70*/  LDL.64 R240, [R1+0x88] ;  /* 0x0000880001f07983 */ /* 0x000f280000100a00 */
[----:B------:R0:W4:Y:S02]  /*7c80*/  LDG.E.U16 R198, [R192.64] ;  /* 0x00000006c0c67981 */ /* 0x000124000c1e1500 */
[C---:B0-----:R-:W-:Y:S02]  /*7c90*/  IMAD.WIDE R192, R14.reuse, 0x2, R236 ;  /* 0x000000020ec07825 */ /* 0x041fe400078e02ec */
[----:B------:R-:W4:Y:S04]  /*7ca0*/  LDL.64 R236, [R1+0x70] ;  /* 0x0000700001ec7983 */ /* 0x000f280000100a00 */
[----:B------:R0:W4:Y:S01]  /*7cb0*/  LDG.E.U16 R200, [R192.64] ;  /* 0x00000006c0c87981 */ /* 0x000122000c1e1500 */
[----:B--2---:R-:W-:-:S03]  /*7cc0*/  IMAD.WIDE R182, R14, 0x2, R206 ;  /* 0x000000020eb67825 */ /* 0x004fc600078e02ce */
[----:B------:R-:W2:Y:S01]  /*7cd0*/  LDL.64 R206, [R1+0x90] ;  /* 0x0000900001ce7983 */ /* 0x000ea20000100a00 */
[----:B0-----:R-:W-:-:S03]  /*7ce0*/  IMAD.WIDE R192, R14, 0x2, R232 ;  /* 0x000000020ec07825 */ /* 0x001fc600078e02e8 */
[----:B------:R0:W2:Y:S04]  /*7cf0*/  LDG.E.U16 R182, [R182.64] ;  /* 0x00000006b6b67981 */ /* 0x0000a8000c1e1500 */
[----:B------:R-:W2:Y:S01]  /*7d00*/  LDL.64 R232, [R1+0x60] ;  /* 0x0000600001e87983 */ /* 0x000ea20000100a00 */
[----:B------:R-:W-:-:S05]  /*7d10*/  IMAD.WIDE R194, R14, 0x2, R194 ;  /* 0x000000020ec27825 */ /* 0x000fca00078e02c2 */
[----:B0-----:R3:W2:Y:S01]  /*7d20*/  LDG.E.U16 R183, [R194.64] ;  /* 0x00000006c2b77981 */ /* 0x0016a2000c1e1500 */
[----:B-----5:R-:W-:-:S05]  /*7d30*/  IMAD.WIDE R196, R14, 0x2, R196 ;  /* 0x000000020ec47825 */ /* 0x020fca00078e02c4 */
[----:B------:R2:W5:Y:S01]  /*7d40*/  LDG.E.U16 R204, [R196.64] ;  /* 0x00000006c4cc7981 */ /* 0x000562000c1e1500 */
[----:B---3--:R-:W-:-:S03]  /*7d50*/  IMAD.WIDE R194, R14, 0x2, R228 ;  /* 0x000000020ec27825 */ /* 0x008fc600078e02e4 */
[----:B------:R-:W3:Y:S04]  /*7d60*/  LDL.64 R228, [R1+0x68] ;  /* 0x0000680001e47983 */ /* 0x000ee80000100a00 */
[----:B------:R4:W3:Y:S02]  /*7d70*/  LDG.E.U16 R202, [R194.64] ;  /* 0x00000006c2ca7981 */ /* 0x0008e4000c1e1500 */
[----:B----4-:R-:W-:-:S04]  /*7d80*/  IMAD.WIDE R194, R14, 0x2, R208 ;  /* 0x000000020ec27825 */ /* 0x010fc800078e02d0 */
[C---:B--2---:R-:W-:Y:S02]  /*7d90*/  IMAD.WIDE R196, R14.reuse, 0x2, R206 ;  /* 0x000000020ec47825 */ /* 0x044fe400078e02ce */
[----:B------:R0:W2:Y:S04]  /*7da0*/  LDG.E.U16 R206, [R192.64] ;  /* 0x00000006c0ce7981 */ /* 0x0000a8000c1e1500 */
[----:B------:R1:W4:Y:S04]  /*7db0*/  LDG.E.U16 R207, [R194.64] ;  /* 0x00000006c2cf7981 */ /* 0x000328000c1e1500 */
[----:B------:R1:W2:Y:S01]  /*7dc0*/  LDG.E.U16 R208, [R196.64] ;  /* 0x00000006c4d07981 */ /* 0x0002a2000c1e1500 */
[----:B0-----:R-:W-:-:S03]  /*7dd0*/  IMAD.WIDE R192, R14, 0x2, R240 ;  /* 0x000000020ec07825 */ /* 0x001fc600078e02f0 */
[----:B------:R-:W2:Y:S04]  /*7de0*/  LDL.64 R240, [R1+0x48] ;  /* 0x0000480001f07983 */ /* 0x000ea80000100a00 */
[----:B------:R0:W2:Y:S04]  /*7df0*/  LDG.E.U16 R209, [R192.64] ;  /* 0x00000006c0d17981 */ /* 0x0000a8000c1e1500 */
[----:B-1----:R-:W2:Y:S04]  /*7e00*/  LDL.64 R194, [R1+0x80] ;  /* 0x0000800001c27983 */ /* 0x002ea80000100a00 */
[----:B------:R-:W2:Y:S01]  /*7e10*/  LDL.64 R196, [R1+0x78] ;  /* 0x0000780001c47983 */ /* 0x000ea20000100a00 */
[----:B0-----:R-:W-:-:S03]  /*7e20*/  IMAD.WIDE R192, R14, 0x2, R236 ;  /* 0x000000020ec07825 */ /* 0x001fc600078e02ec */
[----:B------:R-:W2:Y:S04]  /*7e30*/  LDL.64 R236, [R1+0x20] ;  /* 0x0000200001ec7983 */ /* 0x000ea80000100a00 */
[----:B------:R0:W2:Y:S04]  /*7e40*/  LDG.E.U16 R214, [R192.64] ;  /* 0x00000006c0d67981 */ /* 0x0000a8000c1e1500 */
[----:B0-----:R-:W2:Y:S02]  /*7e50*/  LDL.64 R192, [R1+0x58] ;  /* 0x0000580001c07983 */ /* 0x001ea40000100a00 */
[----:B--2---:R-:W-:-:S05]  /*7e60*/  IMAD.WIDE R192, R14, 0x2, R192 ;  /* 0x000000020ec07825 */ /* 0x004fca00078e02c0 */
[----:B------:R0:W2:Y:S04]  /*7e70*/  LDG.E.U16 R220, [R192.64] ;  /* 0x00000006c0dc7981 */ /* 0x0000a8000c1e1500 */
[----:B0-----:R-:W2:Y:S01]  /*7e80*/  LDL.64 R192, [R1+0x40] ;  /* 0x0000400001c07983 */ /* 0x001ea20000100a00 */
[----:B------:R-:W-:-:S04]  /*7e90*/  IMAD.WIDE R194, R14, 0x2, R194 ;  /* 0x000000020ec27825 */ /* 0x000fc800078e02c2 */
[C---:B------:R-:W-:Y:S01]  /*7ea0*/  IMAD.WIDE R196, R14.reuse, 0x2, R196 ;  /* 0x000000020ec47825 */ /* 0x040fe200078e02c4 */
[----:B------:R3:W4:Y:S04]  /*7eb0*/  LDG.E.U16 R210, [R194.64] ;  /* 0x00000006c2d27981 */ /* 0x000728000c1e1500 */
[----:B------:R0:W4:Y:S01]  /*7ec0*/  LDG.E.U16 R212, [R196.64] ;  /* 0x00000006c4d47981 */ /* 0x000122000c1e1500 */
[----:B---3--:R-:W-:-:S03]  /*7ed0*/  IMAD.WIDE R194, R14, 0x2, R228 ;  /* 0x000000020ec27825 */ /* 0x008fc600078e02e4 */
[----:B------:R-:W3:Y:S01]  /*7ee0*/  LDL.64 R228, [R1+0x30] ;  /* 0x0000300001e47983 */ /* 0x000ee20000100a00 */
[----:B0-----:R-:W-:-:S03]  /*7ef0*/  IMAD.WIDE R196, R14, 0x2, R232 ;  /* 0x000000020ec47825 */ /* 0x001fc600078e02e8 */
[----:B------:R-:W3:Y:S04]  /*7f00*/  LDL.64 R232, [R1+0x18] ;  /* 0x0000180001e87983 */ /* 0x000ee80000100a00 */
[----:B------:R0:W3:Y:S04]  /*7f10*/  LDG.E.U16 R218, [R196.64] ;  /* 0x00000006c4da7981 */ /* 0x0000e8000c1e1500 */
[----:B------:R1:W3:Y:S01]  /*7f20*/  LDG.E.U16 R216, [R194.64] ;  /* 0x00000006c2d87981 */ /* 0x0002e2000c1e1500 */
[----:B--2---:R-:W-:-:S05]  /*7f30*/  IMAD.WIDE R192, R14, 0x2, R192 ;  /* 0x000000020ec07825 */ /* 0x004fca00078e02c0 */
[----:B------:R2:W4:Y:S04]  /*7f40*/  LDG.E.U16 R226, [R192.64] ;  /* 0x00000006c0e27981 */ /* 0x000528000c1e1500 */
[----:B--2---:R-:W2:Y:S01]  /*7f50*/  LDL.64 R192, [R1+0x28] ;  /* 0x0000280001c07983 */ /* 0x004ea20000100a00 */
[----:B0-----:R-:W-:-:S03]  /*7f60*/  IMAD.WIDE R196, R14, 0x2, R240 ;  /* 0x000000020ec47825 */ /* 0x001fc600078e02f0 */
[----:B------:R-:W4:Y:S01]  /*7f70*/  LDL.64 R240, [R1] ;  /* 0x0000000001f07983 */ /* 0x000f220000100a00 */
[----:B-1----:R-:W-:-:S03]  /*7f80*/  IMAD.WIDE R194, R14, 0x2, R244 ;  /* 0x000000020ec27825 */ /* 0x002fc600078e02f4 */
[----:B------:R3:W4:Y:S04]  /*7f90*/  LDG.E.U16 R224, [R196.64] ;  /* 0x00000006c4e07981 */ /* 0x000728000c1e1500 */
[----:B------:R0:W4:Y:S04]  /*7fa0*/  LDG.E.U16 R222, [R194.64] ;  /* 0x00000006c2de7981 */ /* 0x000128000c1e1500 */
[----:B------:R-:W4:Y:S01]  /*7fb0*/  LDL.64 R244, [R1+0x8] ;  /* 0x0000080001f47983 */ /* 0x000f220000100a00 */
[----:B---3--:R-:W-:-:S03]  /*7fc0*/  IMAD.WIDE R196, R14, 0x2, R228 ;  /* 0x000000020ec47825 */ /* 0x008fc600078e02e4 */
[----:B0-----:R-:W3:Y:S04]  /*7fd0*/  LDL.64 R194, [R1+0x38] ;  /* 0x0000380001c27983 */ /* 0x001ee80000100a00 */
[----:B------:R0:W4:Y:S02]  /*7fe0*/  LDG.E.U16 R229, [R196.64] ;  /* 0x00000006c4e57981 */ /* 0x000124000c1e1500 */
[----:B0-----:R-:W-:-:S04]  /*7ff0*/  IMAD.WIDE R196, R14, 0x2, R232 ;  /* 0x000000020ec47825 */ /* 0x001fc800078e02e8 */
[----:B--2---:R-:W-:-:S05]  /*8000*/  IMAD.WIDE R192, R14, 0x2, R192 ;  /* 0x000000020ec07825 */ /* 0x004fca00078e02c0 */
[----:B------:R0:W2:Y:S04]  /*8010*/  LDG.E.U16 R232, [R192.64] ;  /* 0x00000006c0e87981 */ /* 0x0000a8000c1e1500 */
[----:B0-----:R-:W2:Y:S01]  /*8020*/  LDL.64 R192, [R1+0x10] ;  /* 0x0000100001c07983 */ /* 0x001ea20000100a00 */
[----:B---3--:R-:W-:-:S05]  /*8030*/  IMAD.WIDE R194, R14, 0x2, R194 ;  /* 0x000000020ec27825 */ /* 0x008fca00078e02c2 */
[----:B------:R0:W3:Y:S02]  /*8040*/  LDG.E.U16 R228, [R194.64] ;  /* 0x00000006c2e47981 */ /* 0x0000e4000c1e1500 */
[C---:B0-----:R-:W-:Y:S02]  /*8050*/  IMAD.WIDE R194, R14.reuse, 0x2, R236 ;  /* 0x000000020ec27825 */ /* 0x041fe400078e02ec */
[----:B------:R0:W3:Y:S04]  /*8060*/  LDG.E.U16 R236, [R196.64] ;  /* 0x00000006c4ec7981 */ /* 0x0000e8000c1e1500 */
[----:B------:R4:W3:Y:S02]  /*8070*/  LDG.E.U16 R233, [R194.64] ;  /* 0x00000006c2e97981 */ /* 0x0008e4000c1e1500 */
[----:B----4-:R-:W-:-:S04]  /*8080*/  IMAD.WIDE R194, R14, 0x2, R244 ;  /* 0x000000020ec27825 */ /* 0x010fc800078e02f4 */
[C---:B0-----:R-:W-:Y:S02]  /*8090*/  IMAD.WIDE R196, R14.reuse, 0x2, R240 ;  /* 0x000000020ec47825 */ /* 0x041fe400078e02f0 */
[----:B------:R0:W4:Y:S04]  /*80a0*/  LDG.E.U16 R240, [R194.64] ;  /* 0x00000006c2f07981 */ /* 0x000128000c1e1500 */
[----:B------:R1:W3:Y:S01]  /*80b0*/  LDG.E.U16 R241, [R196.64] ;  /* 0x00000006c4f17981 */ /* 0x0002e2000c1e1500 */
[----:B0-----:R-:W-:-:S04]  /*80c0*/  IMAD.WIDE R194, R14, 0x2, R246 ;  /* 0x000000020ec27825 */ /* 0x001fc800078e02f6 */
[C---:B-1----:R-:W-:Y:S01]  /*80d0*/  IMAD.WIDE R196, R14.reuse, 0x2, R242 ;  /* 0x000000020ec47825 */ /* 0x042fe200078e02f2 */
[----:B------:R0:W3:Y:S04]  /*80e0*/  LDG.E.U16 R245, [R194.64] ;  /* 0x00000006c2f57981 */ /* 0x0000e8000c1e1500 */
[----:B------:R1:W3:Y:S01]  /*80f0*/  LDG.E.U16 R248, [R196.64] ;  /* 0x00000006c4f87981 */ /* 0x0002e2000c1e1500 */
[----:B0-----:R-:W-:-:S04]  /*8100*/  IMAD.WIDE R194, R14, 0x2, R234 ;  /* 0x000000020ec27825 */ /* 0x001fc800078e02ea */
[C---:B-1----:R-:W-:Y:S02]  /*8110*/  IMAD.WIDE R196, R14.reuse, 0x2, R230 ;  /* 0x000000020ec47825 */ /* 0x042fe400078e02e6 */
[----:B------:R0:W3:Y:S02]  /*8120*/  LDG.E.U16 R194, [R194.64] ;  /* 0x00000006c2c27981 */ /* 0x0000e4000c1e1500 */
[----:B--2---:R-:W-:-:S05]  /*8130*/  IMAD.WIDE R192, R14, 0x2, R192 ;  /* 0x000000020ec07825 */ /* 0x004fca00078e02c0 */
[----:B------:R1:W2:Y:S02]  /*8140*/  LDG.E.U16 R237, [R192.64] ;  /* 0x00000006c0ed7981 */ /* 0x0002a4000c1e1500 */
[----:B-1----:R-:W-:-:S05]  /*8150*/  IMAD.WIDE R192, R14, 0x2, R250 ;  /* 0x000000020ec07825 */ /* 0x002fca00078e02fa */
[----:B------:R1:W2:Y:S02]  /*8160*/  LDG.E.U16 R244, [R192.64] ;  /* 0x00000006c0f47981 */ /* 0x0002a4000c1e1500 */
[----:B-1----:R-:W-:-:S06]  /*8170*/  IMAD.WIDE R192, R14, 0x2, R238 ;  /* 0x000000020ec07825 */ /* 0x002fcc00078e02ee */
[----:B------:R1:W2:Y:S04]  /*8180*/  LDG.E.U16 R192, [R192.64] ;  /* 0x00000006c0c07981 */ /* 0x0002a8000c1e1500 */
[----:B-1----:R-:W1:Y:S02]  /*8190*/  S2R R193, SR_TID.X ;  /* 0x0000000000c17919 */ /* 0x002e640000002100 */
[----:B-1----:R-:W-:-:S05]  /*81a0*/  LOP3.LUT R193, R193, 0x1c, RZ, 0xc0, !PT ;  /* 0x0000001cc1c17812 */ /* 0x002fca00078ec0ff */
[----:B0-----:R-:W-:Y:S02]  /*81b0*/  IMAD.SHL.U32 R195, R193, 0x2, RZ ;  /* 0x00000002c1c37824 */ /* 0x001fe400078e00ff */
[----:B------:R0:W2:Y:S01]  /*81c0*/  LDG.E.U16 R193, [R196.64] ;  /* 0x00000006c4c17981 */ /* 0x0000a2000c1e1500 */
[----:B------:R-:W-:-:S03]  /*81d0*/  F2FP.BF16.PACK_AB R23, R8, R23 ;  /* 0x000000170817723e */ /* 0x000fc600000010ff */
[----:B------:R-:W1:Y:S04]  /*81e0*/  LDS R195, [R195+0x8000] ;  /* 0x00800000c3c37984 */ /* 0x000e680000000800 */
[----:B0-----:R-:W0:Y:S02]  /*81f0*/  S2R R197, SR_TID.X ;  /* 0x0000000000c57919 */ /* 0x001e240000002100 */
[----:B0-----:R-:W-:-:S04]  /*8200*/  LOP3.LUT R8, R197, 0x1c, RZ, 0xc0, !PT ;  /* 0x0000001cc5087812 */ /* 0x001fc800078ec0ff */
[C---:B------:R-:W-:Y:S02]  /*8210*/  LEA.HI R197, R8.reuse, 0x8, RZ, 0x1e ;  /* 0x0000000808c57811 */ /* 0x040fe400078ff0ff */
[C---:B------:R-:W-:Y:S02]  /*8220*/  LEA.HI R196, R8.reuse, 0x10, RZ, 0x1e ;  /* 0x0000001008c47811 */ /* 0x040fe400078ff0ff */
[----:B------:R-:W-:Y:S02]  /*8230*/  LEA.HI R8, R8, 0x18, RZ, 0x1e ;  /* 0x0000001808087811 */ /* 0x000fe400078ff0ff */
[----:B------:R-:W-:Y:S04]  /*8240*/  LDS R197, [R197.X8+0x8000] ;  /* 0x00800000c5c57984 */ /* 0x000fe80000008800 */
[----:B------:R-:W-:Y:S04]  /*8250*/  LDS R196, [R196.X8+0x8000] ;  /* 0x00800000c4c47984 */ /* 0x000fe80000008800 */
[----:B------:R-:W-:Y:S04]  /*8260*/  LDS R8, [R8.X8+0x8000] ;  /* 0x0080000008087984 */ /* 0x000fe80000008800 */
[----:B------:R-:W-:Y:S01]  /*8270*/  BAR.SYNC.DEFER_BLOCKING 0x0 ;  /* 0x0000000000007b1d */ /* 0x000fe20000010000 */
[----:B------:R-:W-:-:S02]  /*8280*/  F2FP.BF16.PACK_AB R22, R22, R25 ;  /* 0x000000191616723e */ /* 0x000fc400000010ff */
[----:B------:R-:W-:Y:S02]  /*8290*/  F2FP.BF16.PACK_AB R21, R21, R24 ;  /* 0x000000181515723e */ /* 0x000fe400000010ff */
[----:B------:R-:W-:Y:S01]  /*82a0*/  F2FP.BF16.PACK_AB R20, R20, R26 ;  /* 0x0000001a1414723e */ /* 0x000fe200000010ff */
[----:B------:R-:W-:-:S04]  /*82b0*/  FADD R19, -R2, R19 ;  /* 0x0000001302137221 */ /* 0x000fc80000000100 */
[----:B------:R-:W-:Y:S01]  /*82c0*/  FMUL R19, R19, 1.4426950216293334961 ;  /* 0x3fb8aa3b13137820 */ /* 0x000fe20000400000 */
        /* <DEDUP_REMOVED lines=35> */
[----:B------:R-:W-:Y:S04]  /*8500*/  STS.U16 [R0+0xa300], R202 ;  /* 0x00a300ca00007388 */ /* 0x000fe80000000400 */
[----:B-----5:R-:W-:Y:S04]  /*8510*/  STS.U16 [R0+0xa400], R204 ;  /* 0x00a400cc00007388 */ /* 0x020fe80000000400 */
        /* <DEDUP_REMOVED lines=18> */
[----:B--2---:R-:W-:Y:S04]  /*8640*/  STS.U16 [R0+0xb700], R237 ;  /* 0x00b700ed00007388 */ /* 0x004fe80000000400 */
        /* <DEDUP_REMOVED lines=8> */
[----:B------:R-:W-:Y:S04]  /*86d0*/  STS [R9+0xc000], R23 ;  /* 0x00c0001709007388 */ /* 0x000fe80000000800 */
[----:B------:R-:W-:Y:S04]  /*86e0*/  STS [R9+0xc100], R22 ;  /* 0x00c1001609007388 */ /* 0x000fe80000000800 */
[----:B------:R-:W-:Y:S04]  /*86f0*/  STS [R9+0xc200], R21 ;  /* 0x00c2001509007388 */ /* 0x000fe80000000800 */
[----:B------:R-:W-:Y:S04]  /*8700*/  STS [R9+0xc300], R20 ;  /* 0x00c3001409007388 */ /* 0x000fe80000000800 */
[----:B------:R-:W-:Y:S06]  /*8710*/  BAR.SYNC.DEFER_BLOCKING 0x0 ;  /* 0x0000000000007b1d */ /* 0x000fec0000010000 */
[----:B------:R-:W1:Y:S01]  /*8720*/  MUFU.EX2 R19, R19 ;  /* 0x0000001300137308 */ /* 0x000e620000000800 */
[----:B0-----:R-:W0:Y:S01]  /*8730*/  S2R R205, SR_CTAID.X ;  /* 0x0000000000cd7919 */ /* 0x001e220000002500 */
[----:B------:R-:W-:-:S02]  /*8740*/  FADD R6, -R3, R6 ;  /* 0x0000000603067221 */ /* 0x000fc40000000100 */
[----:B------:R-:W-:Y:S02]  /*8750*/  FADD R18, -R4, R18 ;  /* 0x0000001204127221 */ /* 0x000fe40000000100 */
[----:B------:R-:W-:Y:S02]  /*8760*/  FADD R198, -R5, R7 ;  /* 0x0000000705c67221 */ /* 0x000fe40000000100 */
[----:B-1----:R-:W-:Y:S01]  /*8770*/  FFMA R217, R19, R217, R195 ;  /* 0x000000d913d97223 */ /* 0x002fe200000000c3 */
[----:B------:R-:W-:Y:S04]  /*8780*/  LDSM.16.M88.4 R20, [R219+0xc000] ;  /* 0x00c00000db14783b */ /* 0x000fe80000000200 */
[----:B------:R-:W1:Y:S04]  /*8790*/  LDSM.16.M88.4 R24, [R12+0x8000] ;  /* 0x008000000c18783b */ /* 0x000e680000000200 */
[----:B------:R-:W2:Y:S04]  /*87a0*/  LDSM.16.M88.4 R176, [R12+0x8800] ;  /* 0x008800000cb0783b */ /* 0x000ea80000000200 */
[----:B------:R-:W3:Y:S04]  /*87b0*/  LDSM.16.M88.4 R172, [R12+0x9000] ;  /* 0x009000000cac783b */ /* 0x000ee80000000200 */
[----:B------:R-:W4:Y:S04]  /*87c0*/  LDSM.16.M88.4 R168, [R12+0x9800] ;  /* 0x009800000ca8783b */ /* 0x000f280000000200 */
[----:B------:R-:W5:Y:S04]  /*87d0*/  LDSM.16.M88.4 R164, [R12+0xa000] ;  /* 0x00a000000ca4783b */ /* 0x000f680000000200 */
[----:B------:R-:W1:Y:S04]  /*87e0*/  LDSM.16.M88.4 R160, [R12+0xa800] ;  /* 0x00a800000ca0783b */ /* 0x000e680000000200 */
[----:B------:R-:W1:Y:S04]  /*87f0*/  LDSM.16.M88.4 R28, [R12+0xb000] ;  /* 0x00b000000c1c783b */ /* 0x000e680000000200 */
[----:B------:R-:W1:Y:S04]  /*8800*/  LDSM.16.M88.4 R180, [R12+0xb800] ;  /* 0x00b800000cb4783b */ /* 0x000e680000000200 */
[----:B------:R-:W1:Y:S01]  /*8810*/  LDSM.16.M88.4 R192, [R219+0xc200] ;  /* 0x00c20000dbc0783b */ /* 0x000e620000000200 */
[----:B------:R-:W-:-:S02]  /*8820*/  FMUL R6, R6, 1.4426950216293334961 ;  /* 0x3fb8aa3b06067820 */ /* 0x000fc40000400000 */
[----:B------:R-:W-:Y:S02]  /*8830*/  FMUL R7, R18, 1.4426950216293334961 ;  /* 0x3fb8aa3b12077820 */ /* 0x000fe40000400000 */
[----:B------:R-:W-:Y:S01]  /*8840*/  FMUL R18, R198, 1.4426950216293334961 ;  /* 0x3fb8aa3bc6127820 */ /* 0x000fe20000400000 */
[----:B------:R-:W-:Y:S01]  /*8850*/  UIADD3 UR4, UP0, UR4, 0x10, URZ ;  /* 0x0000001004047890 */ /* 0x000fe2000ff1e03f */
[----:B------:R-:W1:Y:S01]  /*8860*/  MUFU.EX2 R6, R6 ;  /* 0x0000000600067308 */ /* 0x000e620000000800 */
[----:B0-----:R-:W-:Y:S02]  /*8870*/  SHF.L.U32 R205, R205, 0x5, RZ ;  /* 0x00000005cdcd7819 */ /* 0x001fe400000006ff */
[----:B------:R-:W-:Y:S02]  /*8880*/  UIADD3.X UR5, URZ, UR5, URZ, UP0, !UPT ;  /* 0x000000053f057290 */ /* 0x000fe400087fe43f */
[----:B------:R-:W-:-:S03]  /*8890*/  IADD3 R205, R205, 0x20, RZ ;  /* 0x00000020cdcd7810 */ /* 0x000fc60007ffe0ff */
[----:B------:R-:W0:Y:S01]  /*88a0*/  MUFU.EX2 R7, R7 ;  /* 0x0000000700077308 */ /* 0x000e220000000800 */
[C---:B------:R-:W-:Y:S02]  /*88b0*/  FMUL R52, R19.reuse, R52 ;  /* 0x0000003413347220 */ /* 0x040fe40000400000 */
[----:B------:R-:W-:-:S05]  /*88c0*/  FMUL R53, R19, R53 ;  /* 0x0000003513357220 */ /* 0x000fca0000400000 */
[----:B------:R-:W0:Y:S01]  /*88d0*/  MUFU.EX2 R18, R18 ;  /* 0x0000001200127308 */ /* 0x000e220000000800 */
[C---:B------:R-:W-:Y:S02]  /*88e0*/  FMUL R36, R19.reuse, R36 ;  /* 0x0000002413247220 */ /* 0x040fe40000400000 */
[C---:B------:R-:W-:Y:S02]  /*88f0*/  FMUL R37, R19.reuse, R37 ;  /* 0x0000002513257220 */ /* 0x040fe40000400000 */
[C---:B------:R-:W-:Y:S02]  /*8900*/  FMUL R32, R19.reuse, R32 ;  /* 0x0000002013207220 */ /* 0x040fe40000400000 */
[C---:B------:R-:W-:Y:S02]  /*8910*/  FMUL R33, R19.reuse, R33 ;  /* 0x0000002113217220 */ /* 0x040fe40000400000 */
[C---:B------:R-:W-:Y:S02]  /*8920*/  FMUL R44, R19.reuse, R44 ;  /* 0x0000002c132c7220 */ /* 0x040fe40000400000 */
[----:B------:R-:W-:-:S02]  /*8930*/  FMUL R45, R19, R45 ;  /* 0x0000002d132d7220 */ /* 0x000fc40000400000 */
        /* <DEDUP_REMOVED lines=23> */
[----:B------:R-:W-:Y:S01]  /*8ab0*/  FMUL R145, R19, R145 ;  /* 0x0000009113917220 */ /* 0x000fe20000400000 */
[----:B------:R-:W-:Y:S01]  /*8ac0*/  ISETP.LE.U32.AND P2, PT, R205, UR4, PT ;  /* 0x00000004cd007c0c */ /* 0x000fe2000bf43070 */
[----:B------:R-:W-:-:S02]  /*8ad0*/  IMAD.U32 R19, RZ, RZ, UR5 ;  /* 0x00000005ff137e24 */ /* 0x000fc4000f8e00ff */
[----:B-1----:R-:W-:-:S03]  /*8ae0*/  FMUL R54, R6, R54 ;  /* 0x0000003606367220 */ /* 0x002fc60000400000 */
[----:B------:R-:W-:Y:S01]  /*8af0*/  ISETP.GE.U32.AND.EX P2, PT, R19, RZ, PT, P2 ;  /* 0x000000ff1300720c */ /* 0x000fe20003f46120 */
        /* <DEDUP_REMOVED lines=30> */
[----:B------:R-:W-:Y:S02]  /*8ce0*/  FMUL R147, R6, R147 ;  /* 0x0000009306937220 */ /* 0x000fe40000400000 */
[C---:B0-----:R-:W-:Y:S02]  /*8cf0*/  FMUL R76, R7.reuse, R76 ;  /* 0x0000004c074c7220 */ /* 0x041fe40000400000 */
[C---:B------:R-:W-:Y:S02]  /*8d00*/  FMUL R77, R7.reuse, R77 ;  /* 0x0000004d074d7220 */ /* 0x040fe40000400000 */
[C---:B------:R-:W-:Y:S02]  /*8d10*/  FMUL R78, R18.reuse, R78 ;  /* 0x0000004e124e7220 */ /* 0x040fe40000400000 */
[----:B------:R-:W-:Y:S02]  /*8d20*/  FMUL R79, R18, R79 ;  /* 0x0000004f124f7220 */ /* 0x000fe40000400000 */
[----:B------:R-:W-:-:S02]  /*8d30*/  FMUL R80, R7, R80 ;  /* 0x0000005007507220 */ /* 0x000fc40000400000 */
[C---:B------:R-:W-:Y:S02]  /*8d40*/  FMUL R81, R7.reuse, R81 ;  /* 0x0000005107517220 */ /* 0x040fe40000400000 */
[C---:B------:R-:W-:Y:S02]  /*8d50*/  FMUL R82, R18.reuse, R82 ;  /* 0x0000005212527220 */ /* 0x040fe40000400000 */
        /* <DEDUP_REMOVED lines=56> */
[----:B------:R-:W-:Y:S01]  /*90e0*/  FMUL R139, R18, R139 ;  /* 0x0000008b128b7220 */ /* 0x000fe20000400000 */
[----:B------:R-:W-:Y:S01]  /*90f0*/  HMMA.16816.F32.BF16 R52, R20, R24, R52 ;  /* 0x000000181434723c */ /* 0x000fe20000041834 */
[----:B------:R-:W-:Y:S01]  /*9100*/  FFMA R215, R6, R215, R197 ;  /* 0x000000d706d77223 */ /* 0x000fe200000000c5 */
[----:B------:R-:W-:Y:S01]  /*9110*/  MOV R19, R2 ;  /* 0x0000000200137202 */ /* 0x000fe20000000f00 */
[----:B------:R-:W-:-:S05]  /*9120*/  FFMA R213, R7, R213, R196 ;  /* 0x000000d507d57223 */ /* 0x000fca00000000c4 */
[----:B------:R-:W-:Y:S01]  /*9130*/  HMMA.16816.F32.BF16 R36, R20, R26, R36 ;  /* 0x0000001a1424723c */ /* 0x000fe20000041824 */
[----:B------:R-:W-:Y:S01]  /*9140*/  FFMA R211, R18, R211, R8 ;  /* 0x000000d312d37223 */ /* 0x000fe20000000008 */
[----:B------:R-:W-:Y:S01]  /*9150*/  MOV R7, R5 ;  /* 0x0000000500077202 */ /* 0x000fe20000000f00 */
[----:B------:R-:W-:-:S05]  /*9160*/  IMAD.MOV.U32 R6, RZ, RZ, R3 ;  /* 0x000000ffff067224 */ /* 0x000fca00078e0003 */
[----:B--2---:R-:W-:Y:S01]  /*9170*/  HMMA.16816.F32.BF16 R32, R20, R176, R32 ;  /* 0x000000b01420723c */ /* 0x004fe20000041820 */
[----:B------:R-:W-:-:S07]  /*9180*/  IMAD.MOV.U32 R18, RZ, RZ, R4 ;  /* 0x000000ffff127224 */ /* 0x000fce00078e0004 */
[C---:B------:R-:W-:Y:S08]  /*9190*/  HMMA.16816.F32.BF16 R44, R20.reuse, R178, R44 ;  /* 0x000000b2142c723c */ /* 0x040ff0000004182c */
[C---:B---3--:R-:W-:Y:S08]  /*91a0*/  HMMA.16816.F32.BF16 R40, R20.reuse, R172, R40 ;  /* 0x000000ac1428723c */ /* 0x048ff00000041828 */
[C---:B------:R-:W-:Y:S08]  /*91b0*/  HMMA.16816.F32.BF16 R140, R20.reuse, R174, R140 ;  /* 0x000000ae148c723c */ /* 0x040ff0000004188c */
[C---:B----4-:R-:W-:Y:S08]  /*91c0*/  HMMA.16816.F32.BF16 R48, R20.reuse, R168, R48 ;  /* 0x000000a81430723c */ /* 0x050ff00000041830 */
[C---:B------:R-:W-:Y:S08]  /*91d0*/  HMMA.16816.F32.BF16 R60, R20.reuse, R170, R60 ;  /* 0x000000aa143c723c */ /* 0x040ff0000004183c */
[C---:B-----5:R-:W-:Y:S08]  /*91e0*/  HMMA.16816.F32.BF16 R56, R20.reuse, R164, R56 ;  /* 0x000000a41438723c */ /* 0x060ff00000041838 */
[C---:B------:R-:W-:Y:S08]  /*91f0*/  HMMA.16816.F32.BF16 R156, R20.reuse, R166, R156 ;  /* 0x000000a6149c723c */ /* 0x040ff0000004189c */
[C---:B------:R-:W-:Y:S08]  /*9200*/  HMMA.16816.F32.BF16 R68, R20.reuse, R160, R68 ;  /* 0x000000a01444723c */ /* 0x040ff00000041844 */
[C---:B------:R-:W-:Y:S08]  /*9210*/  HMMA.16816.F32.BF16 R64, R20.reuse, R162, R64 ;  /* 0x000000a21440723c */ /* 0x040ff00000041840 */
[C---:B------:R-:W-:Y:S08]  /*9220*/  HMMA.16816.F32.BF16 R152, R20.reuse, R28, R152 ;  /* 0x0000001c1498723c */ /* 0x040ff00000041898 */
[C---:B------:R-:W-:Y:S08]  /*9230*/  HMMA.16816.F32.BF16 R72, R20.reuse, R30, R72 ;  /* 0x0000001e1448723c */ /* 0x040ff00000041848 */
[C---:B------:R-:W-:Y:S08]  /*9240*/  HMMA.16816.F32.BF16 R148, R20.reuse, R180, R148 ;  /* 0x000000b41494723c */ /* 0x040ff00000041894 */
[----:B------:R-:W-:Y:S07]  /*9250*/  HMMA.16816.F32.BF16 R144, R20, R182, R144 ;  /* 0x000000b61490723c */ /* 0x000fee0000041890 */
[----:B------:R-:W-:Y:S01]  /*9260*/  IMAD.MOV.U32 R20, RZ, RZ, 0x10 ;  /* 0x00000010ff147424 */ /* 0x000fe200078e00ff */
[----:B------:R-:W-:Y:S03]  /*9270*/  HMMA.16816.F32.BF16 R76, R192, R24, R76 ;  /* 0x00000018c04c723c */ /* 0x000fe6000004184c */
[----:B------:R-:W-:-:S02]  /*9280*/  IMAD R15, R20, c[0x0][0x1a4], R15 ;  /* 0x00006900140f7a24 */ /* 0x000fc400078e020f */
[----:B------:R-:W-:-:S03]  /*9290*/  IMAD R14, R20, c[0x0][0x1b4], R14 ;  /* 0x00006d00140e7a24 */ /* 0x000fc600078e020e */
[C---:B------:R-:W-:Y:S08]  /*92a0*/  HMMA.16816.F32.BF16 R80, R192.reuse, R26, R80 ;  /* 0x0000001ac050723c */ /* 0x040ff00000041850 */
        /* <DEDUP_REMOVED lines=13> */
[----:B------:R-:W-:Y:S01]  /*9380*/  HMMA.16816.F32.BF16 R136, R192, R182, R136 ;  /* 0x000000b6c088723c */ /* 0x000fe20000041888 */
[----:B------:R-:W-:Y:S01]  /*9390*/  @P2 CALL.REL.NOINC `(.L_x_0) ;  /* 0x0000001000002944 */ /* 0x000fe20003c00000 */
[----:B------:R-:W-:Y:S06]  /*93a0*/  BRA `(.L_x_1) ;  /* 0xffffbe1000007947 */ /* 0x000fec000383ffff */
.L_x_0:
[----:B------:R-:W0:Y:S01]  /*93b0*/  S2R R244, SR_CTAID.X ;  /* 0x0000000000f47919 */ /* 0x000e220000002500 */
[----:B------:R-:W-:Y:S01]  /*93c0*/  FSETP.GT.AND P4, PT, |R213|, 8.50705917302346158658e+37, PT ;  /* 0x7e800000d500780b */ /* 0x000fe20003f84200 */
[C---:B------:R-:W-:Y:S01]  /*93d0*/  FMUL R240, R211.reuse, 8388608 ;  /* 0x4b000000d3f07820 */ /* 0x040fe20000400000 */
[----:B------:R-:W-:Y:S01]  /*93e0*/  MOV R30, R98 ;  /* 0x00000062001e7202 */ /* 0x000fe20000000f00 */
[----:B------:R-:W1:Y:S01]  /*93f0*/  S2R R8, SR_TID.X ;  /* 0x0000000000087919 */ /* 0x000e620000002100 */
[----:B------:R-:W-:Y:S01]  /*9400*/  FSETP.GEU.AND P2, PT, |R211|, 1.175494350822287508e-38, PT ;  /* 0x00800000d300780b */ /* 0x000fe20003f4e200 */
[----:B------:R-:W-:Y:S01]  /*9410*/  IMAD.MOV.U32 R178, RZ, RZ, R78 ;  /* 0x000000ffffb27224 */ /* 0x000fe200078e004e */
[----:B------:R-:W-:Y:S01]  /*9420*/  MOV R98, R102 ;  /* 0x0000006600627202 */ /* 0x000fe20000000f00 */
[----:B------:R-:W2:Y:S01]  /*9430*/  S2R R169, SR_TID.X ;  /* 0x0000000000a97919 */ /* 0x000ea20000002100 */
[C---:B------:R-:W-:Y:S01]  /*9440*/  FSETP.GEU.AND P6, PT, |R213|.reuse, 1.175494350822287508e-38, PT ;  /* 0x00800000d500780b */ /* 0x040fe20003fce200 */
[----:B------:R-:W-:Y:S01]  /*9450*/  FMUL R241, R213, 8388608 ;  /* 0x4b000000d5f17820 */ /* 0x000fe20000400000 */
[----:B------:R-:W-:Y:S01]  /*9460*/  MOV R160, R76 ;  /* 0x0000004c00a07202 */ /* 0x000fe20000000f00 */
[----:B------:R-:W3:Y:S01]  /*9470*/  S2R R245, SR_CTAID.Y ;  /* 0x0000000000f57919 */ /* 0x000ee20000002600 */
[----:B------:R-:W-:Y:S01]  /*9480*/  MOV R162, R80 ;  /* 0x0000005000a27202 */ /* 0x000fe20000000f00 */
[----:B------:R-:W-:Y:S01]  /*9490*/  IMAD.MOV.U32 R161, RZ, RZ, R77 ;  /* 0x000000ffffa17224 */ /* 0x000fe200078e004d */
[----:B------:R-:W-:Y:S01]  /*94a0*/  MOV R165, R85 ;  /* 0x0000005500a57202 */ /* 0x000fe20000000f00 */
[----:B------:R-:W4:Y:S01]  /*94b0*/  S2R R20, SR_TID.X ;  /* 0x0000000000147919 */ /* 0x000f220000002100 */
[----:B------:R-:W-:Y:S01]  /*94c0*/  MOV R168, R92 ;  /* 0x0000005c00a87202 */ /* 0x000fe20000000f00 */
[----:B------:R-:W-:Y:S01]  /*94d0*/  IMAD.MOV.U32 R163, RZ, RZ, R81 ;  /* 0x000000ffffa37224 */ /* 0x000fe200078e0051 */
[----:B------:R-:W-:Y:S01]  /*94e0*/  FSETP.GT.AND P3, PT, |R215|, 8.50705917302346158658e+37, PT ;  /* 0x7e800000d700780b */ /* 0x000fe20003f64200 */
[----:B------:R-:W-:Y:S01]  /*94f0*/  IMAD.MOV.U32 R164, RZ, RZ, R84 ;  /* 0x000000ffffa47224 */ /* 0x000fe200078e0054 */
[----:B------:R-:W-:Y:S01]  /*9500*/  MOV R16, R71 ;  /* 0x0000004700107202 */ /* 0x000fe20000000f00 */
[----:B------:R-:W-:Y:S01]  /*9510*/  IMAD.MOV.U32 R166, RZ, RZ, R88 ;  /* 0x000000ffffa67224 */ /* 0x000fe200078e0058 */
[----:B------:R-:W-:Y:S01]  /*9520*/  MOV R19, R66 ;  /* 0x0000004200137202 */ /* 0x000fe20000000f00 */
[----:B0-----:R-:W-:Y:S01]  /*9530*/  IMAD.SHL.U32 R244, R244, 0x20, RZ ;  /* 0x00000020f4f47824 */ /* 0x001fe200078e00ff */
[----:B------:R-:W-:Y:S01]  /*9540*/  MOV R18, R73 ;  /* 0x0000004900127202 */ /* 0x000fe20000000f00 */
[----:B------:R-:W-:Y:S01]  /*9550*/  IMAD.MOV.U32 R167, RZ, RZ, R89 ;  /* 0x000000ffffa77224 */ /* 0x000fe200078e0059 */
[----:B------:R-:W-:Y:S01]  /*9560*/  BAR.SYNC.DEFER_BLOCKING 0x0 ;  /* 0x0000000000007b1d */ /* 0x000fe20000010000 */
[----:B-1----:R-:W-:-:S02]  /*9570*/  IMAD.SHL.U32 R8, R8, 0x20, RZ ;  /* 0x0000002008087824 */ /* 0x002fc400078e00ff */
[----:B------:R-:W-:Y:S01]  /*9580*/  IMAD.MOV.U32 R176, RZ, RZ, R96 ;  /* 0x000000ffffb07224 */ /* 0x000fe200078e0060 */
[----:B--2---:R-:W-:Y:S01]  /*9590*/  LOP3.LUT R244, R244, 0x1f, R169, 0xf8, !PT ;  /* 0x0000001ff4f47812 */ /* 0x004fe200078ef8a9 */
[----:B------:R-:W-:Y:S01]  /*95a0*/  IMAD.MOV.U32 R174, RZ, RZ, R97 ;  /* 0x000000ffffae7224 */ /* 0x000fe200078e0061 */
[C---:B------:R-:W-:Y:S01]  /*95b0*/  LOP3.LUT R0, R169.reuse, 0x40, RZ, 0xc0, !PT ;  /* 0x00000040a9007812 */ /* 0x040fe200078ec0ff */
[----:B------:R-:W-:Y:S01]  /*95c0*/  IMAD.MOV.U32 R172, RZ, RZ, R100 ;  /* 0x000000ffffac7224 */ /* 0x000fe200078e0064 */
[----:B------:R-:W-:Y:S01]  /*95d0*/  SHF.L.U32 R9, R169, 0x4, RZ ;  /* 0x00000004a9097819 */ /* 0x000fe200000006ff */
[----:B---3--:R-:W-:Y:S01]  /*95e0*/  IMAD R6, R245, c[0x0][0x1c0], RZ ;  /* 0x00007000f5067a24 */ /* 0x008fe200078e02ff */
[----:B------:R-:W-:Y:S01]  /*95f0*/  LOP3.LUT R10, R8, 0xc60, RZ, 0xc0, !PT ;  /* 0x00000c60080a7812 */ /* 0x000fe200078ec0ff */
[----:B------:R-:W-:Y:S01]  /*9600*/  IMAD R8, R244, c[0x0][0x1c4], RZ ;  /* 0x00007100f4087a24 */ /* 0x000fe200078e02ff */
[----:B------:R-:W-:Y:S01]  /*9610*/  LOP3.LUT R239, R169, 0x18, RZ, 0xc0, !PT ;  /* 0x00000018a9ef7812 */ /* 0x000fe200078ec0ff */
[----:B------:R-:W-:Y:S01]  /*9620*/  IMAD.HI R7, R6, 0x2, RZ ;  /* 0x0000000206077827 */ /* 0x000fe200078e02ff */
[----:B------:R-:W-:-:S02]  /*9630*/  SHF.R.U32.HI R13, RZ, 0x1, R0 ;  /* 0x00000001ff0d7819 */ /* 0x000fc40000011600 */
[----:B------:R-:W-:Y:S01]  /*9640*/  LOP3.LUT R14, R9, 0x70, RZ, 0xc0, !PT ;  /* 0x00000070090e7812 */ /* 0x000fe200078ec0ff */
[----:B------:R-:W-:Y:S01]  /*9650*/  IMAD.SHL.U32 R0, R6, 0x2, RZ ;  /* 0x0000000206007824 */ /* 0x000fe200078e00ff */
[----:B------:R-:W-:Y:S01]  /*9660*/  LOP3.LUT R248, R169, 0x1c, RZ, 0xc0, !PT ;  /* 0x0000001ca9f87812 */ /* 0x000fe200078ec0ff */
[----:B------:R-:W-:Y:S01]  /*9670*/  IMAD.SHL.U32 R9, R8, 0x2, RZ ;  /* 0x0000000208097824 */ /* 0x000fe200078e00ff */
[----:B------:R-:W-:Y:S01]  /*9680*/  SHF.R.U32.HI R169, RZ, 0x5, R169 ;  /* 0x00000005ffa97819 */ /* 0x000fe200000116a9 */
[----:B------:R-:W-:Y:S01]  /*9690*/  IMAD R12, R239, 0x200, R10 ;  /* 0x00000200ef0c7824 */ /* 0x000fe200078e020a */
[----:B------:R-:W-:Y:S01]  /*96a0*/  SHF.L.U32 R11, R248, 0x2, RZ ;  /* 0x00000002f80b7819 */ /* 0x000fe200000006ff */
[----:B------:R-:W-:Y:S01]  /*96b0*/  IMAD.HI R10, R8, 0x2, RZ ;  /* 0x00000002080a7827 */ /* 0x000fe200078e02ff */
[----:B------:R-:W-:Y:S02]  /*96c0*/  IADD3 R6, P0, P1, R9, c[0x0][0x178], R0 ;  /* 0x00005e0009067a10 */ /* 0x000fe4000791e000 */
[----:B------:R-:W-:Y:S01]  /*96d0*/  LOP3.LUT R8, R12, R11, RZ, 0x3c, !PT ;  /* 0x0000000b0c087212 */ /* 0x000fe200078e3cff */
[----:B------:R-:W-:Y:S01]  /*96e0*/  IMAD.MOV.U32 R170, RZ, RZ, R101 ;  /* 0x000000ffffaa7224 */ /* 0x000fe200078e0065 */
[----:B------:R-:W-:Y:S01]  /*96f0*/  IADD3.X R7, R10, c[0x0][0x17c], R7, P0, P1 ;  /* 0x00005f000a077a10 */ /* 0x000fe200007e2407 */
[----:B------:R-:W-:Y:S01]  /*9700*/  IMAD.MOV.U32 R102, RZ, RZ, R105 ;  /* 0x000000ffff667224 */ /* 0x000fe200078e0069 */
[C---:B------:R-:W-:Y:S01]  /*9710*/  FSETP.GT.AND P1, PT, |R211|.reuse, 8.50705917302346158658e+37, PT ;  /* 0x7e800000d300780b */ /* 0x040fe20003f24200 */
[C---:B----4-:R-:W-:Y:S01]  /*9720*/  IMAD.SHL.U32 R21, R20.reuse, 0x800, RZ ;  /* 0x0000080014157824 */ /* 0x050fe200078e00ff */
[----:B------:R-:W-:Y:S01]  /*9730*/  FSETP.GEU.AND P0, PT, R211, 1.175494350822287508e-38, PT ;  /* 0x00800000d300780b */ /* 0x000fe20003f0e000 */
[----:B------:R-:W-:Y:S01]  /*9740*/  @P4 FMUL R137, R137, 0.25 ;  /* 0x3e80000089894820 */ /* 0x000fe20000400000 */
[----:B------:R-:W-:Y:S01]  /*9750*/  LOP3.LUT R20, R20, 0x3f, RZ, 0xc0, !PT ;  /* 0x0000003f14147812 */ /* 0x000fe200078ec0ff */
[----:B------:R-:W-:Y:S01]  /*9760*/  @P4 FMUL R136, R136, 0.25 ;  /* 0x3e80000088884820 */ /* 0x000fe20000400000 */
[----:B------:R-:W-:Y:S01]  /*9770*/  FSEL R240, R240, R211, !P0 ;  /* 0x000000d3f0f07208 */ /* 0x000fe20004000000 */
[----:B------:R-:W-:Y:S01]  /*9780*/  @P4 FMUL R133, R133, 0.25 ;  /* 0x3e80000085854820 */ /* 0x000fe20000400000 */
[----:B------:R-:W-:Y:S01]  /*9790*/  LOP3.LUT R21, R21, 0x3000, RZ, 0xc0, !PT ;  /* 0x0000300015157812 */ /* 0x000fe200078ec0ff */
[----:B------:R-:W-:Y:S01]  /*97a0*/  @P4 FMUL R132, R132, 0.25 ;  /* 0x3e80000084844820 */ /* 0x000fe20000400000 */
[----:B------:R-:W-:Y:S01]  /*97b0*/  LEA.HI R239, R239, R14, RZ, 0x1f ;  /* 0x0000000eefef7211 */ /* 0x000fe200078ff8ff */
[----:B------:R-:W-:Y:S01]  /*97c0*/  @P4 FMUL R129, R129, 0.25 ;  /* 0x3e80000081814820 */ /* 0x000fe20000400000 */
[----:B------:R-:W-:Y:S01]  /*97d0*/  LEA R20, R20, R21, 0x4 ;  /* 0x0000001514147211 */ /* 0x000fe200078e20ff */
[----:B------:R-:W-:Y:S01]  /*97e0*/  @P1 FMUL R139, R139, 0.25 ;  /* 0x3e8000008b8b1820 */ /* 0x000fe20000400000 */
[----:B------:R-:W-:Y:S01]  /*97f0*/  SGXT.U32 R169, R169, 0x2 ;  /* 0x00000002a9a9781a */ /* 0x000fe20000000000 */
[----:B------:R-:W-:Y:S01]  /*9800*/  @P1 FMUL R138, R138, 0.25 ;  /* 0x3e8000008a8a1820 */ /* 0x000fe20000400000 */
[----:B------:R-:W-:Y:S01]  /*9810*/  LOP3.LUT R0, R20, R13, RZ, 0x3c, !PT ;  /* 0x0000000d14007212 */ /* 0x000fe200078e3cff */
[----:B------:R-:W-:-:S02]  /*9820*/  @P1 FMUL R135, R135, 0.25 ;  /* 0x3e80000087871820 */ /* 0x000fc40000400000 */
[----:B------:R-:W-:Y:S01]  /*9830*/  @P1 FMUL R134, R134, 0.25 ;  /* 0x3e80000086861820 */ /* 0x000fe20000400000 */
[----:B------:R-:W-:Y:S01]  /*9840*/  LOP3.LUT R238, R0, 0x40, RZ, 0x3c, !PT ;  /* 0x0000004000ee7812 */ /* 0x000fe200078e3cff */
[----:B------:R-:W-:Y:S02]  /*9850*/  @P1 FMUL R131, R131, 0.25 ;  /* 0x3e80000083831820 */ /* 0x000fe40000400000 */
[----:B------:R-:W-:Y:S02]  /*9860*/  @P1 FMUL R130, R130, 0.25 ;  /* 0x3e80000082821820 */ /* 0x000fe40000400000 */
[----:B------:R-:W-:Y:S02]  /*9870*/  @P1 FMUL R127, R127, 0.25 ;  /* 0x3e8000007f7f1820 */ /* 0x000fe40000400000 */
[----:B------:R-:W-:Y:S02]  /*9880*/  @P1 FMUL R126, R126, 0.25 ;  /* 0x3e8000007e7e1820 */ /* 0x000fe40000400000 */
[----:B------:R-:W-:-:S02]  /*9890*/  @P1 FMUL R123, R123, 0.25 ;  /* 0x3e8000007b7b1820 */ /* 0x000fc40000400000 */
[----:B------:R-:W-:Y:S02]  /*98a0*/  @P1 FMUL R122, R122, 0.25 ;  /* 0x3e8000007a7a1820 */ /* 0x000fe40000400000 */
        /* <DEDUP_REMOVED lines=22> */
[----:B------:R-:W-:Y:S01]  /*9a10*/  @P1 FMUL R211, R211, 0.25 ;  /* 0x3e800000d3d31820 */ /* 0x000fe20000400000 */
[----:B------:R-:W-:Y:S01]  /*9a20*/  FSETP.GEU.AND P1, PT, R213, 1.175494350822287508e-38, PT ;  /* 0x00800000d500780b */ /* 0x000fe20003f2e000 */
[----:B------:R-:W-:-:S02]  /*9a30*/  @P4 FMUL R128, R128, 0.25 ;  /* 0x3e80000080804820 */ /* 0x000fc40000400000 */
[----:B------:R-:W-:Y:S01]  /*9a40*/  @P4 FMUL R125, R125, 0.25 ;  /* 0x3e8000007d7d4820 */ /* 0x000fe20000400000 */
[----:B------:R-:W-:Y:S01]  /*9a50*/  FSEL R241, R241, R213, !P1 ;  /* 0x000000d5f1f17208 */ /* 0x000fe20004800000 */
        /* <DEDUP_REMOVED lines=25> */
[----:B------:R-:W-:Y:S01]  /*9bf0*/  @P4 FMUL R160, R160, 0.25 ;  /* 0x3e800000a0a04820 */ /* 0x000fe20000400000 */
[----:B------:R-:W-:Y:S01]  /*9c00*/  FSETP.GEU.AND P4, PT, R217, 1.175494350822287508e-38, PT ;  /* 0x00800000d900780b */ /* 0x000fe20003f8e000 */
[----:B------:R-:W-:Y:S02]  /*9c10*/  @!P2 FMUL R211, R211, 16777216 ;  /* 0x4b800000d3d3a820 */ /* 0x000fe40000400000 */
[----:B------:R-:W-:Y:S02]  /*9c20*/  @!P6 FMUL R137, R137, 16777216 ;  /* 0x4b8000008989e820 */ /* 0x000fe40000400000 */
[----:B------:R-:W-:Y:S01]  /*9c30*/  @!P6 FMUL R136, R136, 16777216 ;  /* 0x4b8000008888e820 */ /* 0x000fe20000400000 */
[----:B------:R-:W0:Y:S01]  /*9c40*/  MUFU.RCP R105, R211 ;  /* 0x000000d300697308 */ /* 0x000e220000001000 */
[----:B------:R-:W-:-:S02]  /*9c50*/  @!P6 FMUL R133, R133, 16777216 ;  /* 0x4b8000008585e820 */ /* 0x000fc40000400000 */
[----:B------:R-:W-:Y:S02]  /*9c60*/  @!P6 FMUL R132, R132, 16777216 ;  /* 0x4b8000008484e820 */ /* 0x000fe40000400000 */
[----:B------:R-:W-:Y:S02]  /*9c70*/  @!P6 FMUL R129, R129, 16777216 ;  /* 0x4b8000008181e820 */ /* 0x000fe40000400000 */
[----:B------:R-:W-:Y:S02]  /*9c80*/  @!P6 FMUL R128, R128, 16777216 ;  /* 0x4b8000008080e820 */ /* 0x000fe40000400000 */
[----:B------:R-:W-:Y:S02]  /*9c90*/  @!P6 FMUL R125, R125, 16777216 ;  /* 0x4b8000007d7de820 */ /* 0x000fe40000400000 */
[----:B------:R-:W-:Y:S02]  /*9ca0*/  @!P6 FMUL R124, R124, 16777216 ;  /* 0x4b8000007c7ce820 */ /* 0x000fe40000400000 */
        /* <DEDUP_REMOVED lines=24> */
[----:B------:R-:W-:Y:S01]  /*9e30*/  @!P6 FMUL R160, R160, 16777216 ;  /* 0x4b800000a0a0e820 */ /* 0x000fe20000400000 */
[----:B------:R-:W-:Y:S01]  /*9e40*/  FSETP.GEU.AND P6, PT, |R215|, 1.175494350822287508e-38, PT ;  /* 0x00800000d700780b */ /* 0x000fe20003fce200 */
        /* <DEDUP_REMOVED lines=31> */
[----:B------:R-:W-:Y:S01]  /*a040*/  @!P2 FMUL R178, R178, 16777216 ;  /* 0x4b800000b2b2a820 */ /* 0x000fe20000400000 */
[C---:B------:R-:W-:Y:S01]  /*a050*/  FSETP.GEU.AND P2, PT, R215.reuse, 1.175494350822287508e-38, PT ;  /* 0x00800000d700780b */ /* 0x040fe20003f4e000 */
[----:B------:R-:W-:Y:S02]  /*a060*/  FMUL R242, R215, 8388608 ;  /* 0x4b000000d7f27820 */ /* 0x000fe40000400000 */
[----:B------:R-:W-:Y:S02]  /*a070*/  IMAD.MOV.U32 R15, RZ, RZ, R70 ;  /* 0x000000ffff0f7224 */ /* 0x000fe400078e0046 */
[----:B------:R-:W-:Y:S01]  /*a080*/  IMAD.MOV.U32 R20, RZ, RZ, R67 ;  /* 0x000000ffff147224 */ /* 0x000fe200078e0043 */
[----:B------:R-:W-:Y:S01]  /*a090*/  FSEL R242, R242, R215, !P2 ;  /* 0x000000d7f2f27208 */ /* 0x000fe20005000000 */
[----:B------:R-:W-:Y:S02]  /*a0a0*/  IMAD.MOV.U32 R21, RZ, RZ, R74 ;  /* 0x000000ffff157224 */ /* 0x000fe400078e004a */
[----:B------:R-:W-:-:S02]  /*a0b0*/  IMAD.MOV.U32 R24, RZ, RZ, R75 ;  /* 0x000000ffff187224 */ /* 0x000fc400078e004b */
        /* <DEDUP_REMOVED lines=33> */
[----:B------:R-:W-:Y:S01]  /*a2d0*/  FSETP.GT.AND P3, PT, |R217|, 8.50705917302346158658e+37, PT ;  /* 0x7e800000d900780b */ /* 0x000fe20003f64200 */
[----:B------:R-:W-:Y:S02]  /*a2e0*/  @!P6 FMUL R215, R215, 16777216 ;  /* 0x4b800000d7d7e820 */ /* 0x000fe40000400000 */
[----:B0-----:R-:W-:Y:S02]  /*a2f0*/  FMUL R74, R105, R115 ;  /* 0x00000073694a7220 */ /* 0x001fe40000400000 */
        /* <DEDUP_REMOVED lines=33> */
[C---:B------:R-:W-:Y:S01]  /*a510*/  FSETP.GEU.AND P6, PT, |R217|.reuse, 1.175494350822287508e-38, PT ;  /* 0x00800000d900780b */ /* 0x040fe20003fce200 */
[----:B------:R-:W-:-:S02]  /*a520*/  FMUL R243, R217, 8388608 ;  /* 0x4b000000d9f37820 */ /* 0x000fc40000400000 */
[----:B------:R-:W-:Y:S02]  /*a530*/  FMUL R100, R105, R95 ;  /* 0x0000005f69647220 */ /* 0x000fe40000400000 */
[----:B------:R-:W1:Y:S01]  /*a540*/  MUFU.RCP R95, R213 ;  /* 0x000000d5005f7308 */ /* 0x000e620000001000 */
[----:B------:R-:W-:Y:S01]  /*a550*/  FSEL R243, R243, R217, !P4 ;  /* 0x000000d9f3f37208 */ /* 0x000fe20006000000 */
[----:B------:R-:W-:Y:S02]  /*a560*/  @P3 FMUL R217, R217, 0.25 ;  /* 0x3e800000d9d93820 */ /* 0x000fe40000400000 */
[----:B------:R-:W-:Y:S02]  /*a570*/  FMUL R66, R105, R138 ;  /* 0x0000008a69427220 */ /* 0x000fe40000400000 */
[----:B0-----:R-:W-:Y:S02]  /*a580*/  FMUL R138, R115, R15 ;  /* 0x0000000f738a7220 */ /* 0x001fe40000400000 */
[----:B------:R-:W-:-:S02]  /*a590*/  @!P6 FMUL R217, R217, 16777216 ;  /* 0x4b800000d9d9e820 */ /* 0x000fc40000400000 */
[----:B------:R-:W-:Y:S02]  /*a5a0*/  IMAD.MOV.U32 R12, RZ, RZ, R69 ;  /* 0x000000ffff0c7224 */ /* 0x000fe400078e0045 */
[----:B------:R-:W0:Y:S01]  /*a5b0*/  MUFU.RCP R15, R217 ;  /* 0x000000d9000f7308 */ /* 0x000e220000001000 */
[----:B------:R-:W-:Y:S02]  /*a5c0*/  @P3 FMUL R18, R18, 0.25 ;  /* 0x3e80000012123820 */ /* 0x000fe40000400000 */
[----:B------:R-:W-:Y:S02]  /*a5d0*/  @P3 FMUL R12, R12, 0.25 ;  /* 0x3e8000000c0c3820 */ /* 0x000fe40000400000 */
[----:B------:R-:W-:Y:S02]  /*a5e0*/  @P3 FMUL R37, R37, 0.25 ;  /* 0x3e80000025253820 */ /* 0x000fe40000400000 */
[----:B------:R-:W-:Y:S02]  /*a5f0*/  @P3 FMUL R141, R141, 0.25 ;  /* 0x3e8000008d8d3820 */ /* 0x000fe40000400000 */
[----:B------:R-:W-:-:S02]  /*a600*/  @P3 FMUL R41, R41, 0.25 ;  /* 0x3e80000029293820 */ /* 0x000fc40000400000 */
[----:B------:R-:W-:Y:S02]  /*a610*/  @P3 FMUL R36, R36, 0.25 ;  /* 0x3e80000024243820 */ /* 0x000fe40000400000 */
[----:B------:R-:W-:Y:S02]  /*a620*/  @P3 FMUL R52, R52, 0.25 ;  /* 0x3e80000034343820 */ /* 0x000fe40000400000 */
[C---:B------:R-:W-:Y:S02]  /*a630*/  FMUL R23, R105.reuse, R99 ;  /* 0x0000006369177220 */ /* 0x040fe40000400000 */
[----:B------:R-:W-:Y:S02]  /*a640*/  IMAD.MOV.U32 R13, RZ, RZ, R64 ;  /* 0x000000ffff0d7224 */ /* 0x000fe400078e0040 */
[----:B------:R-:W-:Y:S02]  /*a650*/  IMAD.MOV.U32 R14, RZ, RZ, R65 ;  /* 0x000000ffff0e7224 */ /* 0x000fe400078e0041 */
        /* <DEDUP_REMOVED lines=13> */
[----:B------:R-:W-:Y:S01]  /*a730*/  F2FP.BF16.PACK_AB R29, R29, R26 ;  /* 0x0000001a1d1d723e */ /* 0x000fe200000010ff */
[----:B------:R-:W-:-:S02]  /*a740*/  FMUL R106, R105, R79 ;  /* 0x0000004f696a7220 */ /* 0x000fc40000400000 */
[C---:B-1----:R-:W-:Y:S02]  /*a750*/  FMUL R92, R95.reuse, R113 ;  /* 0x000000715f5c7220 */ /* 0x042fe40000400000 */
[C---:B------:R-:W-:Y:S02]  /*a760*/  FMUL R91, R95.reuse, R112 ;  /* 0x000000705f5b7220 */ /* 0x040fe40000400000 */
[C---:B------:R-:W-:Y:S02]  /*a770*/  FMUL R89, R95.reuse, R109 ;  /* 0x0000006d5f597220 */ /* 0x040fe40000400000 */
[C---:B------:R-:W-:Y:S02]  /*a780*/  FMUL R94, R95.reuse, R108 ;  /* 0x0000006c5f5e7220 */ /* 0x040fe40000400000 */
[C---:B------:R-:W-:Y:S01]  /*a790*/  FMUL R27, R95.reuse, R102 ;  /* 0x000000665f1b7220 */ /* 0x040fe20000400000 */
[----:B------:R-:W-:Y:S01]  /*a7a0*/  F2FP.BF16.PACK_AB R92, R92, R89 ;  /* 0x000000595c5c723e */ /* 0x000fe200000010ff */
[----:B------:R-:W-:-:S02]  /*a7b0*/  FMUL R101, R95, R104 ;  /* 0x000000685f657220 */ /* 0x000fc40000400000 */
[----:B------:R-:W-:Y:S02]  /*a7c0*/  @!P6 FMUL R18, R18, 16777216 ;  /* 0x4b8000001212e820 */ /* 0x000fe40000400000 */
[----:B------:R-:W-:Y:S02]  /*a7d0*/  @!P6 FMUL R12, R12, 16777216 ;  /* 0x4b8000000c0ce820 */ /* 0x000fe40000400000 */
[----:B------:R-:W-:Y:S02]  /*a7e0*/  @!P6 FMUL R37, R37, 16777216 ;  /* 0x4b8000002525e820 */ /* 0x000fe40000400000 */
        /* <DEDUP_REMOVED lines=17> */
[C---:B------:R-:W-:Y:S02]  /*a900*/  FMUL R110, R95.reuse, R93 ;  /* 0x0000005d5f6e7220 */ /* 0x040fe40000400000 */
[C---:B------:R-:W-:Y:S02]  /*a910*/  FMUL R109, R95.reuse, R168 ;  /* 0x000000a85f6d7220 */ /* 0x040fe40000400000 */
[----:B------:R-:W-:Y:S01]  /*a920*/  FMUL R167, R95, R167 ;  /* 0x000000a75fa77220 */ /* 0x000fe20000400000 */
[----:B------:R-:W-:Y:S01]  /*a930*/  F2FP.BF16.PACK_AB R26, R107, R110 ;  /* 0x0000006e6b1a723e */ /* 0x000fe200000010ff */
[C---:B------:R-:W-:Y:S02]  /*a940*/  FMUL R166, R95.reuse, R166 ;  /* 0x000000a65fa67220 */ /* 0x040fe40000400000 */
[C---:B------:R-:W-:Y:S02]  /*a950*/  FMUL R112, R95.reuse, R165 ;  /* 0x000000a55f707220 */ /* 0x040fe40000400000 */
[----:B------:R-:W-:-:S02]  /*a960*/  FMUL R111, R95, R164 ;  /* 0x000000a45f6f7220 */ /* 0x000fc40000400000 */
[C---:B------:R-:W-:Y:S02]  /*a970*/  FMUL R163, R95.reuse, R163 ;  /* 0x000000a35fa37220 */ /* 0x040fe40000400000 */
[C---:B------:R-:W-:Y:S02]  /*a980*/  FMUL R162, R95.reuse, R162 ;  /* 0x000000a25fa27220 */ /* 0x040fe40000400000 */
[C---:B------:R-:W-:Y:S02]  /*a990*/  FMUL R114, R95.reuse, R161 ;  /* 0x000000a15f727220 */ /* 0x040fe40000400000 */
[----:B------:R-:W-:Y:S02]  /*a9a0*/  FMUL R113, R95, R160 ;  /* 0x000000a05f717220 */ /* 0x000fe40000400000 */
[----:B------:R-:W-:Y:S02]  /*a9b0*/  @!P6 FMUL R141, R141, 16777216 ;  /* 0x4b8000008d8de820 */ /* 0x000fe40000400000 */
[----:B------:R-:W-:-:S02]  /*a9c0*/  @!P6 FMUL R41, R41, 16777216 ;  /* 0x4b8000002929e820 */ /* 0x000fc40000400000 */
[----:B------:R-:W-:Y:S02]  /*a9d0*/  @!P6 FMUL R36, R36, 16777216 ;  /* 0x4b8000002424e820 */ /* 0x000fe40000400000 */
[----:B------:R-:W-:Y:S02]  /*a9e0*/  @!P6 FMUL R52, R52, 16777216 ;  /* 0x4b8000003434e820 */ /* 0x000fe40000400000 */
[----:B------:R-:W-:Y:S02]  /*a9f0*/  IMAD.MOV.U32 R17, RZ, RZ, R72 ;  /* 0x000000ffff117224 */ /* 0x000fe400078e0048 */
[----:B------:R-:W-:Y:S02]  /*aa00*/  FMUL R10, R105, R131 ;  /* 0x00000083690a7220 */ /* 0x000fe40000400000 */
[C---:B------:R-:W-:Y:S02]  /*aa10*/  FMUL R95, R115.reuse, R146 ;  /* 0x00000092735f7220 */ /* 0x040fe40000400000 */
[----:B------:R-:W-:-:S02]  /*aa20*/  FMUL R133, R115, R20 ;  /* 0x0000001473857220 */ /* 0x000fc40000400000 */
[----:B------:R-:W-:Y:S02]  /*aa30*/  FMUL R116, R115, R43 ;  /* 0x0000002b73747220 */ /* 0x000fe40000400000 */
[C---:B------:R-:W-:Y:S02]  /*aa40*/  FMUL R76, R105.reuse, R135 ;  /* 0x00000087694c7220 */ /* 0x040fe40000400000 */
[C---:B------:R-:W-:Y:S02]  /*aa50*/  FMUL R73, R105.reuse, R134 ;  /* 0x0000008669497220 */ /* 0x040fe40000400000 */
[C---:B------:R-:W-:Y:S02]  /*aa60*/  FMUL R70, R105.reuse, R130 ;  /* 0x0000008269467220 */ /* 0x040fe40000400000 */
        /* <DEDUP_REMOVED lines=29> */
[----:B------:R-:W-:Y:S02]  /*ac40*/  FMUL R123, R115, R55 ;  /* 0x00000037737b7220 */ /* 0x000fe40000400000 */
[C---:B0-----:R-:W-:Y:S02]  /*ac50*/  FMUL R50, R15.reuse, R18 ;  /* 0x000000120f327220 */ /* 0x041fe40000400000 */
[----:B------:R-:W-:-:S02]  /*ac60*/  FMUL R63, R15, R12 ;  /* 0x0000000c0f3f7220 */ /* 0x000fc40000400000 */
[----:B------:R-:W-:Y:S02]  /*ac70*/  FMUL R16, R15, R37 ;  /* 0x000000250f107220 */ /* 0x000fe40000400000 */
[----:B------:R-:W-:Y:S02]  /*ac80*/  FMUL R115, R115, R54 ;  /* 0x0000003673737220 */ /* 0x000fe40000400000 */
[C---:B------:R-:W-:Y:S02]  /*ac90*/  FMUL R18, R15.reuse, R141 ;  /* 0x0000008d0f127220 */ /* 0x040fe40000400000 */
[C---:B------:R-:W-:Y:S01]  /*aca0*/  FMUL R39, R15.reuse, R41 ;  /* 0x000000290f277220 */ /* 0x040fe20000400000 */
[----:B------:R-:W-:Y:S01]  /*acb0*/  F2FP.BF16.PACK_AB R41, R42, R119 ;  /* 0x000000772a29723e */ /* 0x000fe200000010ff */
[C---:B------:R-:W-:Y:S01]  /*acc0*/  FMUL R12, R15.reuse, R36 ;  /* 0x000000240f0c7220 */ /* 0x040fe20000400000 */
[----:B------:R-:W-:Y:S01]  /*acd0*/  F2FP.BF16.PACK_AB R36, R38, R115 ;  /* 0x000000732624723e */ /* 0x000fe200000010ff */
[----:B------:R-:W-:Y:S01]  /*ace0*/  FMUL R37, R15, R52 ;  /* 0x000000340f257220 */ /* 0x000fe20000400000 */
[----:B------:R-:W-:Y:S01]  /*acf0*/  F2FP.BF16.PACK_AB R18, R18, R39 ;  /* 0x000000271212723e */ /* 0x000fe200000010ff */
[----:B------:R-:W-:Y:S01]  /*ad00*/  @P3 FMUL R49, R49, 0.25 ;  /* 0x3e80000031313820 */ /* 0x000fe20000400000 */
[----:B------:R-:W-:Y:S01]  /*ad10*/  F2FP.BF16.PACK_AB R38, R142, R43 ;  /* 0x0000002b8e26723e */ /* 0x000fe200000010ff */
[----:B------:R-:W-:Y:S01]  /*ad20*/  @P3 FMUL R40, R40, 0.25 ;  /* 0x3e80000028283820 */ /* 0x000fe20000400000 */
[----:B------:R-:W-:Y:S01]  /*ad30*/  F2FP.BF16.PACK_AB R12, R12, R37 ;  /* 0x000000250c0c723e */ /* 0x000fe200000010ff */
[----:B------:R-:W-:Y:S01]  /*ad40*/  @P3 FMUL R17, R17, 0.25 ;  /* 0x3e80000011113820 */ /* 0x000fe20000400000 */
[----:B------:R-:W-:Y:S01]  /*ad50*/  F2FP.BF16.PACK_AB R37, R118, R121 ;  /* 0x000000797625723e */ /* 0x000fe200000010ff */
[----:B------:R-:W-:Y:S01]  /*ad60*/  @P3 FMUL R13, R13, 0.25 ;  /* 0x3e8000000d0d3820 */ /* 0x000fe20000400000 */
[----:B------:R-:W-:Y:S01]  /*ad70*/  F2FP.BF16.PACK_AB R39, R62, R117 ;  /* 0x000000753e27723e */ /* 0x000fe200000010ff */
[----:B------:R-:W-:Y:S01]  /*ad80*/  @!P6 FMUL R49, R49, 16777216 ;  /* 0x4b8000003131e820 */ /* 0x000fe20000400000 */
[----:B------:R-:W-:Y:S01]  /*ad90*/  F2FP.BF16.PACK_AB R42, R143, R116 ;  /* 0x000000748f2a723e */ /* 0x000fe200000010ff */
[----:B------:R-:W-:Y:S01]  /*ada0*/  @P3 FMUL R45, R45, 0.25 ;  /* 0x3e8000002d2d3820 */ /* 0x000fe20000400000 */
[----:B------:R-:W-:Y:S01]  /*adb0*/  F2FP.BF16.PACK_AB R43, R20, R21 ;  /* 0x00000015142b723e */ /* 0x000fe200000010ff */
[----:B------:R-:W-:Y:S01]  /*adc0*/  @P3 FMUL R44, R44, 0.25 ;  /* 0x3e8000002c2c3820 */ /* 0x000fe20000400000 */
[----:B------:R0:W-:Y:S01]  /*add0*/  STS.128 [R8+0x80], R36 ;  /* 0x0000802408007388 */ /* 0x0001e20000000c00 */
[----:B------:R-:W-:Y:S01]  /*ade0*/  @P3 FMUL R33, R33, 0.25 ;  /* 0x3e80000021213820 */ /* 0x000fe20000400000 */
[----:B------:R-:W-:Y:S01]  /*adf0*/  F2FP.BF16.PACK_AB R20, R162, R113 ;  /* 0x00000071a214723e */ /* 0x000fe200000010ff */
[----:B------:R-:W-:Y:S01]  /*ae00*/  @P3 FMUL R32, R32, 0.25 ;  /* 0x3e80000020203820 */ /* 0x000fe20000400000 */
[----:B------:R-:W-:Y:S01]  /*ae10*/  F2FP.BF16.PACK_AB R21, R166, R111 ;  /* 0x0000006fa615723e */ /* 0x000fe200000010ff */
[----:B------:R-:W-:-:S02]  /*ae20*/  @!P6 FMUL R40, R40, 16777216 ;  /* 0x4b8000002828e820 */ /* 0x000fc40000400000 */
[----:B------:R-:W-:Y:S02]  /*ae30*/  @P3 FMUL R14, R14, 0.25 ;  /* 0x3e8000000e0e3820 */ /* 0x000fe40000400000 */
[----:B------:R-:W-:Y:S02]  /*ae40*/  @P3 FMUL R61, R61, 0.25 ;  /* 0x3e8000003d3d3820 */ /* 0x000fe40000400000 */
[----:B------:R-:W-:Y:S02]  /*ae50*/  @P3 FMUL R60, R60, 0.25 ;  /* 0x3e8000003c3c3820 */ /* 0x000fe40000400000 */
[----:B------:R-:W-:Y:S02]  /*ae60*/  @P3 FMUL R48, R48, 0.25 ;  /* 0x3e80000030303820 */ /* 0x000fe40000400000 */
[----:B------:R-:W-:Y:S02]  /*ae70*/  IMAD.MOV.U32 R199, RZ, RZ, c[0x0][0x1c8] ;  /* 0x00007200ffc77624 */ /* 0x000fe400078e00ff */
[----:B0-----:R-:W-:-:S02]  /*ae80*/  IMAD R36, R169, c[0x0][0x1c8], RZ ;  /* 0x00007200a9247a24 */ /* 0x001fc400078e02ff */
[----:B------:R-:W-:Y:S02]  /*ae90*/  @P3 FMUL R140, R140, 0.25 ;  /* 0x3e8000008c8c3820 */ /* 0x000fe40000400000 */
[----:B------:R-:W-:Y:S01]  /*aea0*/  @P3 FMUL R53, R53, 0.25 ;  /* 0x3e80000035353820 */ /* 0x000fe20000400000 */
[----:B------:R-:W-:Y:S01]  /*aeb0*/  LEA R38, R199, R36, 0x2 ;  /* 0x00000024c7267211 */ /* 0x000fe200078e10ff */
[----:B------:R-:W-:Y:S02]  /*aec0*/  @!P6 FMUL R17, R17, 16777216 ;  /* 0x4b8000001111e820 */ /* 0x000fe40000400000 */
[----:B------:R-:W-:Y:S02]  /*aed0*/  @!P6 FMUL R13, R13, 16777216 ;  /* 0x4b8000000d0de820 */ /* 0x000fe40000400000 */
[----:B------:R-:W-:Y:S02]  /*aee0*/  FMUL R24, R15, R49 ;  /* 0x000000310f187220 */ /* 0x000fe40000400000 */
[----:B------:R-:W-:-:S02]  /*aef0*/  @P3 FMUL R57, R57, 0.25 ;  /* 0x3e80000039393820 */ /* 0x000fc40000400000 */
[----:B------:R-:W-:Y:S02]  /*af00*/  @!P6 FMUL R45, R45, 16777216 ;  /* 0x4b8000002d2de820 */ /* 0x000fe40000400000 */
[----:B------:R-:W-:Y:S02]  /*af10*/  @!P6 FMUL R44, R44, 16777216 ;  /* 0x4b8000002c2ce820 */ /* 0x000fe40000400000 */
[----:B------:R-:W-:Y:S02]  /*af20*/  @!P6 FMUL R33, R33, 16777216 ;  /* 0x4b8000002121e820 */ /* 0x000fe40000400000 */
[----:B------:R-:W-:Y:S02]  /*af30*/  @!P6 FMUL R32, R32, 16777216 ;  /* 0x4b8000002020e820 */ /* 0x000fe40000400000 */
[----:B------:R-:W-:Y:S01]  /*af40*/  FMUL R49, R15, R40 ;  /* 0x000000280f317220 */ /* 0x000fe20000400000 */
[----:B------:R-:W-:Y:S01]  /*af50*/  F2FP.BF16.PACK_AB R40, R120, R123 ;  /* 0x0000007b7828723e */ /* 0x000fe200000010ff */
[----:B------:R-:W-:-:S02]  /*af60*/  @P3 FMUL R145, R145, 0.25 ;  /* 0x3e80000091913820 */ /* 0x000fc40000400000 */
[----:B------:R-:W-:Y:S02]  /*af70*/  @P3 FMUL R144, R144, 0.25 ;  /* 0x3e80000090903820 */ /* 0x000fe40000400000 */
[----:B------:R-:W-:Y:S01]  /*af80*/  @P3 FMUL R149, R149, 0.25 ;  /* 0x3e80000095953820 */ /* 0x000fe20000400000 */
[----:B------:R-:W-:Y:S01]  /*af90*/  STS.128 [R8+0x280], R40 ;  /* 0x0002802808007388 */ /* 0x000fe20000000c00 */
[----:B------:R-:W-:Y:S02]  /*afa0*/  @P3 FMUL R148, R148, 0.25 ;  /* 0x3e80000094943820 */ /* 0x000fe40000400000 */
[----:B------:R-:W-:Y:S02]  /*afb0*/  @P3 FMUL R153, R153, 0.25 ;  /* 0x3e80000099993820 */ /* 0x000fe40000400000 */
[----:B------:R-:W-:Y:S02]  /*afc0*/  @P3 FMUL R152, R152, 0.25 ;  /* 0x3e80000098983820 */ /* 0x000fe40000400000 */
[----:B------:R-:W-:-:S02]  /*afd0*/  @P3 FMUL R68, R68, 0.25 ;  /* 0x3e80000044443820 */ /* 0x000fc40000400000 */
[----:B------:R-:W-:Y:S02]  /*afe0*/  @P3 FMUL R157, R157, 0.25 ;  /* 0x3e8000009d9d3820 */ /* 0x000fe40000400000 */
[----:B------:R-:W-:Y:S02]  /*aff0*/  @P3 FMUL R156, R156, 0.25 ;  /* 0x3e8000009c9c3820 */ /* 0x000fe40000400000 */
[----:B------:R-:W-:Y:S02]  /*b000*/  @P3 FMUL R56, R56, 0.25 ;  /* 0x3e80000038383820 */ /* 0x000fe40000400000 */
[----:B------:R-:W-:Y:S02]  /*b010*/  @!P6 FMUL R14, R14, 16777216 ;  /* 0x4b8000000e0ee820 */ /* 0x000fe40000400000 */
[----:B------:R-:W-:Y:S02]  /*b020*/  @!P6 FMUL R61, R61, 16777216 ;  /* 0x4b8000003d3de820 */ /* 0x000fe40000400000 */
[----:B------:R-:W-:-:S02]  /*b030*/  @!P6 FMUL R60, R60, 16777216 ;  /* 0x4b8000003c3ce820 */ /* 0x000fc40000400000 */
[----:B------:R-:W-:Y:S02]  /*b040*/  @!P6 FMUL R48, R48, 16777216 ;  /* 0x4b8000003030e820 */ /* 0x000fe40000400000 */
[----:B------:R-:W-:Y:S02]  /*b050*/  @!P6 FMUL R140, R140, 16777216 ;  /* 0x4b8000008c8ce820 */ /* 0x000fe40000400000 */
[----:B------:R-:W-:Y:S02]  /*b060*/  @!P6 FMUL R53, R53, 16777216 ;  /* 0x4b8000003535e820 */ /* 0x000fe40000400000 */
[C---:B------:R-:W-:Y:S02]  /*b070*/  FMUL R51, R15.reuse, R17 ;  /* 0x000000110f337220 */ /* 0x040fe40000400000 */
[----:B------:R-:W-:Y:S02]  /*b080*/  FMUL R55, R15, R13 ;  /* 0x0000000d0f377220 */ /* 0x000fe40000400000 */
[----:B------:R-:W-:-:S02]  /*b090*/  @!P6 FMUL R57, R57, 16777216 ;  /* 0x4b8000003939e820 */ /* 0x000fc40000400000 */
[C---:B------:R-:W-:Y:S02]  /*b0a0*/  FMUL R17, R15.reuse, R45 ;  /* 0x0000002d0f117220 */ /* 0x040fe40000400000 */
[C---:B------:R-:W-:Y:S02]  /*b0b0*/  FMUL R13, R15.reuse, R44 ;  /* 0x0000002c0f0d7220 */ /* 0x040fe40000400000 */
[C---:B------:R-:W-:Y:S01]  /*b0c0*/  FMUL R34, R15.reuse, R33 ;  /* 0x000000210f227220 */ /* 0x040fe20000400000 */
[----:B------:R-:W-:Y:S01]  /*b0d0*/  F2FP.BF16.PACK_AB R33, R22, R103 ;  /* 0x000000671621723e */ /* 0x000fe200000010ff */
[----:B------:R-:W-:Y:S01]  /*b0e0*/  FMUL R32, R15, R32 ;  /* 0x000000200f207220 */ /* 0x000fe20000400000 */
        /* <DEDUP_REMOVED lines=13> */
[----:B------:R-:W-:Y:S01]  /*b1c0*/  @!P6 FMUL R145, R145, 16777216 ;  /* 0x4b8000009191e820 */ /* 0x000fe20000400000 */
[----:B------:R-:W-:Y:S01]  /*b1d0*/  F2FP.BF16.PACK_AB R31, R31, R98 ;  /* 0x000000621f1f723e */ /* 0x000fe200000010ff */
[----:B------:R-:W-:Y:S01]  /*b1e0*/  @!P6 FMUL R144, R144, 16777216 ;  /* 0x4b8000009090e820 */ /* 0x000fe20000400000 */
[----:B------:R-:W-:Y:S01]  /*b1f0*/  F2FP.BF16.PACK_AB R30, R30, R99 ;  /* 0x000000631e1e723e */ /* 0x000fe200000010ff */
[----:B------:R-:W-:Y:S01]  /*b200*/  @!P6 FMUL R149, R149, 16777216 ;  /* 0x4b8000009595e820 */ /* 0x000fe20000400000 */
[----:B------:R0:W-:Y:S01]  /*b210*/  STS.128 [R8+0x100], R20 ;  /* 0x0001001408007388 */ /* 0x0001e20000000c00 */
[----:B------:R-:W-:Y:S01]  /*b220*/  @!P6 FMUL R148, R148, 16777216 ;  /* 0x4b8000009494e820 */ /* 0x000fe20000400000 */
[----:B------:R-:W-:Y:S01]  /*b230*/  F2FP.BF16.PACK_AB R71, R71, R76 ;  /* 0x0000004c4747723e */ /* 0x000fe200000010ff */
[----:B------:R-:W-:-:S02]  /*b240*/  @!P6 FMUL R153, R153, 16777216 ;  /* 0x4b8000009999e820 */ /* 0x000fc40000400000 */
[----:B------:R-:W-:Y:S02]  /*b250*/  @!P6 FMUL R152, R152, 16777216 ;  /* 0x4b8000009898e820 */ /* 0x000fe40000400000 */
[----:B------:R-:W-:Y:S02]  /*b260*/  @!P6 FMUL R68, R68, 16777216 ;  /* 0x4b8000004444e820 */ /* 0x000fe40000400000 */
[----:B------:R-:W-:Y:S02]  /*b270*/  @!P6 FMUL R157, R157, 16777216 ;  /* 0x4b8000009d9de820 */ /* 0x000fe40000400000 */
[----:B------:R-:W-:Y:S02]  /*b280*/  @!P6 FMUL R156, R156, 16777216 ;  /* 0x4b8000009c9ce820 */ /* 0x000fe40000400000 */
[----:B------:R-:W-:Y:S02]  /*b290*/  @!P6 FMUL R56, R56, 16777216 ;  /* 0x4b8000003838e820 */ /* 0x000fe40000400000 */
[----:B------:R-:W-:Y:S01]  /*b2a0*/  FMUL R54, R15, R14 ;  /* 0x0000000e0f367220 */ /* 0x000fe20000400000 */
[----:B0-----:R-:W-:Y:S01]  /*b2b0*/  F2FP.BF16.PACK_AB R23, R93, R128 ;  /* 0x000000805d17723e */ /* 0x001fe200000010ff */
        /* <DEDUP_REMOVED lines=12> */
[----:B------:R-:W-:Y:S01]  /*b380*/  IMAD R40, R199, 0x4, R38 ;  /* 0x00000004c7287824 */ /* 0x000fe200078e0226 */
[----:B------:R-:W-:Y:S01]  /*b390*/  F2FP.BF16.PACK_AB R14, R14, R49 ;  /* 0x000000310e0e723e */ /* 0x000fe200000010ff */
[C---:B------:R-:W-:Y:S01]  /*b3a0*/  FMUL R58, R15.reuse, R57 ;  /* 0x000000390f3a7220 */ /* 0x040fe20000400000 */
[----:B------:R-:W-:Y:S01]  /*b3b0*/  F2FP.BF16.PACK_AB R16, R16, R53 ;  /* 0x000000351010723e */ /* 0x000fe200000010ff */
[C---:B------:R-:W-:Y:S01]  /*b3c0*/  FMUL R145, R15.reuse, R145 ;  /* 0x000000910f917220 */ /* 0x040fe20000400000 */
[----:B------:R0:W-:Y:S01]  /*b3d0*/  STS.128 [R8+0x300], R24 ;  /* 0x0003001808007388 */ /* 0x0001e20000000c00 */
[C---:B------:R-:W-:Y:S01]  /*b3e0*/  FMUL R144, R15.reuse, R144 ;  /* 0x000000900f907220 */ /* 0x040fe20000400000 */
[----:B------:R-:W-:Y:S01]  /*b3f0*/  F2FP.BF16.PACK_AB R93, R88, R85 ;  /* 0x00000055585d723e */ /* 0x000fe200000010ff */
[C---:B------:R-:W-:Y:S01]  /*b400*/  FMUL R46, R15.reuse, R149 ;  /* 0x000000950f2e7220 */ /* 0x040fe20000400000 */
[----:B------:R1:W-:Y:S01]  /*b410*/  STS.128 [R8+0x200], R16 ;  /* 0x0002001008007388 */ /* 0x0003e20000000c00 */
[----:B------:R-:W-:-:S02]  /*b420*/  FMUL R47, R15, R148 ;  /* 0x000000940f2f7220 */ /* 0x000fc40000400000 */
[C---:B------:R-:W-:Y:S01]  /*b430*/  FMUL R153, R15.reuse, R153 ;  /* 0x000000990f997220 */ /* 0x040fe20000400000 */
[----:B------:R2:W-:Y:S01]  /*b440*/  STS.128 [R8+0x180], R28 ;  /* 0x0001801c08007388 */ /* 0x0005e20000000c00 */
[C---:B------:R-:W-:Y:S02]  /*b450*/  FMUL R152, R15.reuse, R152 ;  /* 0x000000980f987220 */ /* 0x040fe40000400000 */
[C---:B------:R-:W-:Y:S02]  /*b460*/  FMUL R68, R15.reuse, R68 ;  /* 0x000000440f447220 */ /* 0x040fe40000400000 */
[C---:B------:R-:W-:Y:S02]  /*b470*/  FMUL R157, R15.reuse, R157 ;  /* 0x0000009d0f9d7220 */ /* 0x040fe40000400000 */
[C---:B------:R-:W-:Y:S01]  /*b480*/  FMUL R156, R15.reuse, R156 ;  /* 0x0000009c0f9c7220 */ /* 0x040fe20000400000 */
[----:B0-----:R-:W-:Y:S01]  /*b490*/  F2FP.BF16.PACK_AB R24, R158, R59 ;  /* 0x0000003b9e18723e */ /* 0x001fe200000010ff */
[----:B------:R-:W-:Y:S01]  /*b4a0*/  FMUL R57, R15, R56 ;  /* 0x000000380f397220 */ /* 0x000fe20000400000 */
[----:B------:R-:W-:Y:S01]  /*b4b0*/  F2FP.BF16.PACK_AB R15, R60, R35 ;  /* 0x000000233c0f723e */ /* 0x000fe200000010ff */
[----:B------:R-:W-:Y:S01]  /*b4c0*/  IMAD R42, R199, 0x4, R40 ;  /* 0x00000004c72a7824 */ /* 0x000fe200078e0228 */
[----:B------:R-:W-:-:S02]  /*b4d0*/  F2FP.BF16.PACK_AB R35, R96, R97 ;  /* 0x000000616023723e */ /* 0x000fc400000010ff */
[----:B-1----:R-:W-:Y:S01]  /*b4e0*/  F2FP.BF16.PACK_AB R19, R145, R46 ;  /* 0x0000002e9113723e */ /* 0x002fe200000010ff */
[----:B------:R0:W-:Y:S01]  /*b4f0*/  STS.128 [R8], R12 ;  /* 0x0000000c08007388 */ /* 0x0001e20000000c00 */
[C---:B------:R-:W-:Y:S02]  /*b500*/  LEA R44, R199.reuse, R42, 0x2 ;  /* 0x0000002ac72c7211 */ /* 0x040fe400078e10ff */
[----:B------:R-:W-:Y:S01]  /*b510*/  F2FP.BF16.PACK_AB R18, R50, R153 ;  /* 0x000000993212723e */ /* 0x000fe200000010ff */
[----:B------:R1:W-:Y:S01]  /*b520*/  STS.128 [R8+0x380], R32 ;  /* 0x0003802008007388 */ /* 0x0003e20000000c00 */
[----:B------:R-:W-:Y:S01]  /*b530*/  F2FP.BF16.PACK_AB R17, R54, R63 ;  /* 0x0000003f3611723e */ /* 0x000fe200000010ff */
[----:B--2---:R-:W-:Y:S01]  /*b540*/  IMAD R28, R199, 0x4, R44 ;  /* 0x00000004c71c7824 */ /* 0x004fe200078e022c */
[----:B------:R-:W-:Y:S01]  /*b550*/  F2FP.BF16.PACK_AB R25, R135, R138 ;  /* 0x0000008a8719723e */ /* 0x000fe200000010ff */
[----:B------:R-:W-:Y:S01]  /*b560*/  BAR.SYNC.DEFER_BLOCKING 0x0 ;  /* 0x0000000000007b1d */ /* 0x000fe20000010000 */
[----:B------:R-:W-:Y:S01]  /*b570*/  F2FP.BF16.PACK_AB R26, R131, R134 ;  /* 0x00000086831a723e */ /* 0x000fe200000010ff */
[----:B------:R-:W-:Y:S01]  /*b580*/  IMAD R30, R199, 0x4, R28 ;  /* 0x00000004c71e7824 */ /* 0x000fe200078e021c */
[----:B------:R-:W-:-:S02]  /*b590*/  F2FP.BF16.PACK_AB R27, R95, R130 ;  /* 0x000000825f1b723e */ /* 0x000fc400000010ff */
[----:B------:R-:W-:Y:S02]  /*b5a0*/  F2FP.BF16.PACK_AB R16, R157, R58 ;  /* 0x0000003a9d10723e */ /* 0x000fe400000010ff */
[----:B------:R-:W-:Y:S02]  /*b5b0*/  F2FP.BF16.PACK_AB R95, R80, R77 ;  /* 0x0000004d505f723e */ /* 0x000fe400000010ff */
[----:B0-----:R-:W-:Y:S02]  /*b5c0*/  F2FP.BF16.PACK_AB R12, R156, R57 ;  /* 0x000000399c0c723e */ /* 0x001fe400000010ff */
[----:B------:R-:W-:Y:S02]  /*b5d0*/  F2FP.BF16.PACK_AB R13, R55, R68 ;  /* 0x00000044370d723e */ /* 0x000fe400000010ff */
[----:B-1----:R-:W-:Y:S02]  /*b5e0*/  LEA R32, R199, R30, 0x2 ;  /* 0x0000001ec7207211 */ /* 0x002fe400078e10ff */
[----:B------:R-:W-:-:S02]  /*b5f0*/  F2FP.BF16.PACK_AB R14, R51, R152 ;  /* 0x00000098330e723e */ /* 0x000fc400000010ff */
[----:B------:R-:W-:Y:S01]  /*b600*/  F2FP.BF16.PACK_AB R15, R144, R47 ;  /* 0x0000002f900f723e */ /* 0x000fe200000010ff */
[----:B------:R-:W-:Y:S01]  /*b610*/  IMAD R34, R199, 0x4, R32 ;  /* 0x00000004c7227824 */ /* 0x000fe200078e0220 */
[----:B------:R-:W-:-:S03]  /*b620*/  F2FP.BF16.PACK_AB R68, R74, R67 ;  /* 0x000000434a44723e */ /* 0x000fc600000010ff */
[C---:B------:R-:W-:Y:S01]  /*b630*/  IMAD R46, R199.reuse, 0x4, R34 ;  /* 0x00000004c72e7824 */ /* 0x040fe200078e0222 */
[----:B------:R-:W0:Y:S04]  /*b640*/  LDS.128 R96, [R0] ;  /* 0x0000000000607984 */ /* 0x000e280000000c00 */
[C---:B------:R-:W-:Y:S01]  /*b650*/  LEA R48, R199.reuse, R46, 0x2 ;  /* 0x0000002ec7307211 */ /* 0x040fe200078e10ff */
[----:B------:R-:W-:Y:S04]  /*b660*/  LDS.128 R124, [R0+0x400] ;  /* 0x00040000007c7984 */ /* 0x000fe80000000c00 */
[----:B------:R-:W-:Y:S01]  /*b670*/  LDS.128 R112, [R0+0x800] ;  /* 0x0008000000707984 */ /* 0x000fe20000000c00 */
[----:B------:R-:W-:-:S03]  /*b680*/  IMAD R50, R199, 0x4, R48 ;  /* 0x00000004c7327824 */ /* 0x000fc600078e0230 */
[----:B------:R-:W-:Y:S01]  /*b690*/  LDS.128 R104, [R0+0xc00] ;  /* 0x000c000000687984 */ /* 0x000fe20000000c00 */
[----:B------:R-:W-:-:S03]  /*b6a0*/  IMAD R52, R199, 0x4, R50 ;  /* 0x00000004c7347824 */ /* 0x000fc600078e0232 */
[----:B------:R-:W1:Y:S02]  /*b6b0*/  LDS.128 R120, [R238] ;  /* 0x00000000ee787984 */ /* 0x000e640000000c00 */
[C---:B------:R-:W-:Y:S02]  /*b6c0*/  LEA R54, R199.reuse, R52, 0x2 ;  /* 0x00000034c7367211 */ /* 0x040fe400078e10ff */
[----:B------:R-:W2:Y:S03]  /*b6d0*/  LDS.128 R116, [R238+0x400] ;  /* 0x00040000ee747984 */ /* 0x000ea60000000c00 */
[C---:B------:R-:W-:Y:S01]  /*b6e0*/  IMAD R56, R199.reuse, 0x4, R54 ;  /* 0x00000004c7387824 */ /* 0x040fe200078e0236 */
[----:B------:R-:W3:Y:S04]  /*b6f0*/  LDS.128 R108, [R238+0x800] ;  /* 0x00080000ee6c7984 */ /* 0x000ee80000000c00 */
[----:B------:R-:W4:Y:S04]  /*b700*/  LDS.128 R100, [R238+0xc00] ;  /* 0x000c0000ee647984 */ /* 0x000f280000000c00 */
[----:B------:R-:W-:Y:S06]  /*b710*/  BAR.SYNC.DEFER_BLOCKING 0x0 ;  /* 0x0000000000007b1d */ /* 0x000fec0000010000 */
[----:B------:R5:W-:Y:S04]  /*b720*/  STS.128 [R8+0x80], R24 ;  /* 0x0000801808007388 */ /* 0x000be80000000c00 */
[----:B------:R0:W-:Y:S04]  /*b730*/  STS.128 [R8], R12 ;  /* 0x0000000c08007388 */ /* 0x0001e80000000c00 */
[----:B------:R1:W-:Y:S04]  /*b740*/  STS.128 [R8+0x200], R16 ;  /* 0x0002001008007388 */ /* 0x0003e80000000c00 */
[----:B------:R-:W-:Y:S01]  /*b750*/  STS.128 [R8+0x280], R20 ;  /* 0x0002801408007388 */ /* 0x000fe20000000c00 */
[----:B-----5:R-:W-:Y:S01]  /*b760*/  IMAD R24, R199, 0x4, R56 ;  /* 0x00000004c7187824 */ /* 0x020fe200078e0238 */
[----:B0-----:R-:W-:-:S02]  /*b770*/  F2FP.BF16.PACK_AB R12, R91, R94 ;  /* 0x0000005e5b0c723e */ /* 0x001fc400000010ff */
[----:B------:R-:W-:Y:S02]  /*b780*/  F2FP.BF16.PACK_AB R13, R90, R87 ;  /* 0x000000575a0d723e */ /* 0x000fe400000010ff */
[----:B------:R-:W-:Y:S02]  /*b790*/  F2FP.BF16.PACK_AB R14, R86, R83 ;  /* 0x00000053560e723e */ /* 0x000fe400000010ff */
[----:B------:R-:W-:Y:S02]  /*b7a0*/  F2FP.BF16.PACK_AB R15, R82, R79 ;  /* 0x0000004f520f723e */ /* 0x000fe400000010ff */
[----:B-1----:R-:W-:Y:S02]  /*b7b0*/  F2FP.BF16.PACK_AB R18, R70, R75 ;  /* 0x0000004b4612723e */ /* 0x002fe400000010ff */
[----:B------:R-:W-:Y:S01]  /*b7c0*/  F2FP.BF16.PACK_AB R70, R10, R11 ;  /* 0x0000000b0a46723e */ /* 0x000fe200000010ff */
[----:B------:R0:W-:Y:S01]  /*b7d0*/  STS.128 [R8+0x100], R12 ;  /* 0x0001000c08007388 */ /* 0x0001e20000000c00 */
[----:B------:R-:W-:-:S02]  /*b7e0*/  F2FP.BF16.PACK_AB R17, R69, R78 ;  /* 0x0000004e4511723e */ /* 0x000fc400000010ff */
[----:B------:R-:W-:Y:S02]  /*b7f0*/  LEA R10, P6, R36, R6, 0x1 ;  /* 0x00000006240a7211 */ /* 0x000fe400078c08ff */
[----:B------:R-:W-:Y:S02]  /*b800*/  LEA R26, R199, R24, 0x2 ;  /* 0x00000018c71a7211 */ /* 0x000fe400078e10ff */
[----:B------:R-:W-:Y:S02]  /*b810*/  F2FP.BF16.PACK_AB R94, R84, R81 ;  /* 0x00000051545e723e */ /* 0x000fe400000010ff */
[----:B------:R-:W-:Y:S02]  /*b820*/  F2FP.BF16.PACK_AB R16, R65, R64 ;  /* 0x000000404110723e */ /* 0x000fe400000010ff */
[----:B------:R-:W-:Y:S01]  /*b830*/  F2FP.BF16.PACK_AB R69, R9, R72 ;  /* 0x000000480945723e */ /* 0x000fe200000010ff */
[----:B------:R-:W-:Y:S01]  /*b840*/  STS.128 [R8+0x300], R92 ;  /* 0x0003005c08007388 */ /* 0x000fe20000000c00 */
[----:B------:R-:W-:-:S02]  /*b850*/  F2FP.BF16.PACK_AB R19, R66, R73 ;  /* 0x000000494213723e */ /* 0x000fc400000010ff */
[-C--:B------:R-:W-:Y:S01]  /*b860*/  LEA.HI.X.SX32 R11, R36, R7.reuse, 0x1, P6 ;  /* 0x00000007240b7211 */ /* 0x080fe200030f0eff */
[C---:B------:R-:W-:Y:S01]  /*b870*/  IMAD R36, R199.reuse, 0x4, R26 ;  /* 0x00000004c7247824 */ /* 0x040fe200078e021a */
[-C--:B0-----:R-:W-:Y:S01]  /*b880*/  LEA R12, P3, R38, R6.reuse, 0x1 ;  /* 0x00000006260c7211 */ /* 0x081fe200078608ff */
[----:B------:R0:W-:Y:S01]  /*b890*/  STS.128 [R8+0x180], R16 ;  /* 0x0001801008007388 */ /* 0x0001e20000000c00 */
[----:B------:R-:W-:Y:S02]  /*b8a0*/  LEA R14, P6, R40, R6, 0x1 ;  /* 0x00000006280e7211 */ /* 0x000fe400078c08ff */
[-C--:B------:R-:W-:Y:S01]  /*b8b0*/  LEA.HI.X.SX32 R13, R38, R7.reuse, 0x1, P3 ;  /* 0x00000007260d7211 */ /* 0x080fe200018f0eff */
[----:B------:R1:W-:Y:S01]  /*b8c0*/  STS.128 [R8+0x380], R68 ;  /* 0x0003804408007388 */ /* 0x0003e20000000c00 */
[C---:B------:R-:W-:Y:S01]  /*b8d0*/  IMAD R38, R199.reuse, 0x4, R36 ;  /* 0x00000004c7267824 */ /* 0x040fe200078e0224 */
[----:B------:R-:W-:Y:S02]  /*b8e0*/  LEA.HI.X.SX32 R15, R40, R7, 0x1, P6 ;  /* 0x00000007280f7211 */ /* 0x000fe400030f0eff */
[----:B------:R-:W-:Y:S02]  /*b8f0*/  BAR.SYNC.DEFER_BLOCKING 0x0 ;  /* 0x0000000000007b1d */ /* 0x000fe40000010000 */
[----:B------:R-:W-:-:S05]  /*b900*/  LEA R58, R199, R38, 0x2 ;  /* 0x00000026c73a7211 */ /* 0x000fca00078e10ff */
[C---:B------:R-:W-:Y:S01]  /*b910*/  IMAD R60, R199.reuse, 0x4, R58 ;  /* 0x00000004c73c7824 */ /* 0x040fe200078e023a */
[-C--:B0-----:R-:W-:Y:S02]  /*b920*/  LEA R16, P3, R42, R6.reuse, 0x1 ;  /* 0x000000062a107211 */ /* 0x081fe400078608ff */
[-C--:B------:R-:W-:Y:S02]  /*b930*/  LEA R18, P6, R30, R6.reuse, 0x1 ;  /* 0x000000061e127211 */ /* 0x080fe400078c08ff */
[-C--:B------:R-:W-:Y:S01]  /*b940*/  LEA.HI.X.SX32 R17, R42, R7.reuse, 0x1, P3 ;  /* 0x000000072a117211 */ /* 0x080fe200018f0eff */
[----:B------:R-:W-:Y:S01]  /*b950*/  IMAD R42, R199, 0x4, R60 ;  /* 0x00000004c72a7824 */ /* 0x000fe200078e023c */
[----:B-1----:R-:W-:Y:S02]  /*b960*/  LEA R8, P3, R44, R6, 0x1 ;  /* 0x000000062c087211 */ /* 0x002fe400078608ff */
[-C--:B------:R-:W-:Y:S02]  /*b970*/  LEA.HI.X.SX32 R19, R30, R7.reuse, 0x1, P6 ;  /* 0x000000071e137211 */ /* 0x080fe400030f0eff */
[----:B------:R-:W-:-:S02]  /*b980*/  LEA.HI.X.SX32 R9, R44, R7, 0x1, P3 ;  /* 0x000000072c097211 */ /* 0x000fc400018f0eff */
[C---:B------:R-:W-:Y:S02]  /*b990*/  LEA R44, R199.reuse, R42, 0x2 ;  /* 0x0000002ac72c7211 */ /* 0x040fe400078e10ff */
[CC--:B------:R-:W-:Y:S01]  /*b9a0*/  LEA R20, P6, R50.reuse, R6.reuse, 0x1 ;  /* 0x0000000632147211 */ /* 0x0c0fe200078c08ff */
[----:B------:R0:W-:Y:S02]  /*b9b0*/  STG.E.U16 [R10.64], R96 ;  /* 0x000000600a007986 */ /* 0x0001e4000c101506 */
[----:B------:R-:W-:Y:S01]  /*b9c0*/  IMAD R62, R199, 0x4, R44 ;  /* 0x00000004c73e7824 */ /* 0x000fe200078e022c */
[----:B------:R-:W-:Y:S01]  /*b9d0*/  LEA.HI.X.SX32 R21, R50, R7, 0x1, P6 ;  /* 0x0000000732157211 */ /* 0x000fe200030f0eff */
[----:B------:R1:W-:Y:S04]  /*b9e0*/  STG.E.U16 [R12.64], R120 ;  /* 0x000000780c007986 */ /* 0x0003e8000c101506 */
[----:B------:R5:W-:Y:S01]  /*b9f0*/  STG.E.U16 [R14.64], R124 ;  /* 0x0000007c0e007986 */ /* 0x000be2000c101506 */
[----:B0-----:R-:W-:-:S03]  /*ba00*/  LEA R10, P3, R28, R6, 0x1 ;  /* 0x000000061c0a7211 */ /* 0x001fc600078608ff */
[----:B--2---:R-:W-:Y:S01]  /*ba10*/  STG.E.U16 [R16.64], R116 ;  /* 0x0000007410007986 */ /* 0x004fe2000c101506 */
[----:B------:R-:W-:Y:S02]  /*ba20*/  PRMT R96, R96, 0x7632, R96 ;  /* 0x0000763260607816 */ /* 0x000fe40000000060 */
[-C--:B------:R-:W-:Y:S01]  /*ba30*/  LEA.HI.X.SX32 R11, R28, R7.reuse, 0x1, P3 ;  /* 0x000000071c0b7211 */ /* 0x080fe200018f0eff */
[C---:B------:R-:W-:Y:S01]  /*ba40*/  IMAD R28, R199.reuse, 0x4, R62 ;  /* 0x00000004c71c7824 */ /* 0x040fe200078e023e */
[----:B-1----:R-:W-:Y:S01]  /*ba50*/  LEA R12, P3, R32, R6, 0x1 ;  /* 0x00000006200c7211 */ /* 0x002fe200078608ff */
[----:B------:R0:W-:Y:S01]  /*ba60*/  STG.E.U16 [R8.64], R112 ;  /* 0x0000007008007986 */ /* 0x0001e2000c101506 */
[----:B------:R-:W-:Y:S02]  /*ba70*/  PRMT R120, R120, 0x7632, R120 ;  /* 0x0000763278787816 */ /* 0x000fe40000000078 */
[----:B------:R-:W-:Y:S01]  /*ba80*/  LEA R30, R199, R28, 0x2 ;  /* 0x0000001cc71e7211 */ /* 0x000fe200078e10ff */
[----:B---3--:R1:W-:Y:S01]  /*ba90*/  STG.E.U16 [R10.64], R108 ;  /* 0x0000006c0a007986 */ /* 0x0083e2000c101506 */
[----:B------:R-:W-:-:S02]  /*baa0*/  LEA.HI.X.SX32 R13, R32, R7, 0x1, P3 ;  /* 0x00000007200d7211 */ /* 0x000fc400018f0eff */
[-C--:B-----5:R-:W-:Y:S01]  /*bab0*/  LEA R14, P3, R34, R6.reuse, 0x1 ;  /* 0x00000006220e7211 */ /* 0x0a0fe200078608ff */
[C---:B------:R-:W-:Y:S01]  /*bac0*/  IMAD R66, R199.reuse, 0x4, R30 ;  /* 0x00000004c7427824 */ /* 0x040fe200078e021e */
[----:B------:R2:W-:Y:S01]  /*bad0*/  STG.E.U16 [R18.64], R104 ;  /* 0x0000006812007986 */ /* 0x0005e2000c101506 */
[----:B------:R-:W-:Y:S02]  /*bae0*/  PRMT R124, R124, 0x7632, R124 ;  /* 0x000076327c7c7816 */ /* 0x000fe4000000007c */
[C---:B------:R-:W-:Y:S01]  /*baf0*/  IMAD R68, R199.reuse, 0x4, R66 ;  /* 0x00000004c7447824 */ /* 0x040fe200078e0242 */
[-C--:B------:R-:W-:Y:S01]  /*bb00*/  LEA.HI.X.SX32 R15, R34, R7.reuse, 0x1, P3 ;  /* 0x00000007220f7211 */ /* 0x080fe200018f0eff */
[----:B----4-:R3:W-:Y:S01]  /*bb10*/  STG.E.U16 [R12.64], R100 ;  /* 0x000000640c007986 */ /* 0x0107e2000c101506 */
[C---:B0-----:R-:W-:Y:S02]  /*bb20*/  LEA R8, P3, R46.reuse, R6, 0x1 ;  /* 0x000000062e087211 */ /* 0x041fe400078608ff */
[----:B------:R-:W-:Y:S01]  /*bb30*/  LEA R34, R199, R68, 0x2 ;  /* 0x00000044c7227211 */ /* 0x000fe200078e10ff */
[----:B------:R0:W-:Y:S01]  /*bb40*/  STG.E.U16 [R14.64], R96 ;  /* 0x000000600e007986 */ /* 0x0001e2000c101506 */
[----:B------:R-:W-:-:S02]  /*bb50*/  LEA.HI.X.SX32 R9, R46, R7, 0x1, P3 ;  /* 0x000000072e097211 */ /* 0x000fc400018f0eff */
[-C--:B-1----:R-:W-:Y:S01]  /*bb60*/  LEA R10, P3, R48, R6.reuse, 0x1 ;  /* 0x00000006300a7211 */ /* 0x082fe200078608ff */
[C---:B------:R-:W-:Y:S01]  /*bb70*/  IMAD R70, R199.reuse, 0x4, R34 ;  /* 0x00000004c7467824 */ /* 0x040fe200078e0222 */
[-C--:B--2---:R-:W-:Y:S01]  /*bb80*/  LEA R18, P6, R54, R6.reuse, 0x1 ;  /* 0x0000000636127211 */ /* 0x084fe200078c08ff */
[----:B------:R1:W-:Y:S01]  /*bb90*/  STG.E.U16 [R8.64], R120 ;  /* 0x0000007808007986 */ /* 0x0003e2000c101506 */
[-C--:B------:R-:W-:Y:S01]  /*bba0*/  LEA.HI.X.SX32 R11, R48, R7.reuse, 0x1, P3 ;  /* 0x00000007300b7211 */ /* 0x080fe200018f0eff */
[C---:B------:R-:W-:Y:S01]  /*bbb0*/  IMAD R46, R199.reuse, 0x4, R70 ;  /* 0x00000004c72e7824 */ /* 0x040fe200078e0246 */
[----:B---3--:R-:W-:Y:S02]  /*bbc0*/  LEA R12, P3, R52, R6, 0x1 ;  /* 0x00000006340c7211 */ /* 0x008fe400078608ff */
[----:B------:R-:W-:Y:S01]  /*bbd0*/  LEA.HI.X.SX32 R19, R54, R7, 0x1, P6 ;  /* 0x0000000736137211 */ /* 0x000fe200030f0eff */
[----:B------:R2:W-:Y:S01]  /*bbe0*/  STG.E.U16 [R10.64], R124 ;  /* 0x0000007c0a007986 */ /* 0x0005e2000c101506 */
[----:B------:R-:W-:-:S02]  /*bbf0*/  LEA R50, R199, R46, 0x2 ;  /* 0x0000002ec7327211 */ /* 0x000fc400078e10ff */
[-C--:B------:R-:W-:Y:S02]  /*bc00*/  LEA.HI.X.SX32 R13, R52, R7.reuse, 0x1, P3 ;  /* 0x00000007340d7211 */ /* 0x080fe400018f0eff */
[-C--:B------:R-:W-:Y:S01]  /*bc10*/  LEA R22, P3, R56, R6.reuse, 0x1 ;  /* 0x0000000638167211 */ /* 0x080fe200078608ff */
[C---:B------:R-:W-:Y:S01]  /*bc20*/  IMAD R74, R199.reuse, 0x4, R50 ;  /* 0x00000004c74a7824 */ /* 0x040fe200078e0232 */
[-C--:B------:R-:W-:Y:S02]  /*bc30*/  LEA R16, P6, R24, R6.reuse, 0x1 ;  /* 0x0000000618107211 */ /* 0x080fe400078c08ff */
[-C--:B------:R-:W-:Y:S01]  /*bc40*/  LEA.HI.X.SX32 R23, R56, R7.reuse, 0x1, P3 ;  /* 0x0000000738177211 */ /* 0x080fe200018f0eff */
[----:B0-----:R-:W-:Y:S01]  /*bc50*/  IMAD R14, R199, 0x4, R74 ;  /* 0x00000004c70e7824 */ /* 0x001fe200078e024a */
[----:B------:R-:W-:Y:S02]  /*bc60*/  LEA.HI.X.SX32 R17, R24, R7, 0x1, P6 ;  /* 0x0000000718117211 */ /* 0x000fe400030f0eff */
[----:B------:R-:W-:-:S02]  /*bc70*/  LEA R24, P3, R26, R6, 0x1 ;  /* 0x000000061a187211 */ /* 0x000fc400078608ff */
[C---:B------:R-:W-:Y:S02]  /*bc80*/  LEA R52, R199.reuse, R14, 0x2 ;  /* 0x0000000ec7347211 */ /* 0x040fe400078e10ff */
[-C--:B------:R-:W-:Y:S02]  /*bc90*/  LEA.HI.X.SX32 R25, R26, R7.reuse, 0x1, P3 ;  /* 0x000000071a197211 */ /* 0x080fe400018f0eff */
[-C--:B------:R-:W-:Y:S01]  /*bca0*/  LEA R32, P6, R36, R6.reuse, 0x1 ;  /* 0x0000000624207211 */ /* 0x080fe200078c08ff */
[C---:B------:R-:W-:Y:S01]  /*bcb0*/  IMAD R54, R199.reuse, 0x4, R52 ;  /* 0x00000004c7367824 */ /* 0x040fe200078e0234 */
[----:B------:R-:W-:Y:S02]  /*bcc0*/  LEA R40, P3, R38, R6, 0x1 ;  /* 0x0000000626287211 */ /* 0x000fe400078608ff */
[----:B------:R-:W-:Y:S02]  /*bcd0*/  LEA.HI.X.SX32 R33, R36, R7, 0x1, P6 ;  /* 0x0000000724217211 */ /* 0x000fe400030f0eff */
[----:B------:R-:W-:-:S02]  /*bce0*/  LEA R26, R199, R54, 0x2 ;  /* 0x00000036c71a7211 */ /* 0x000fc400078e10ff */
[-C--:B------:R-:W-:Y:S02]  /*bcf0*/  LEA R48, P6, R58, R6.reuse, 0x1 ;  /* 0x000000063a307211 */ /* 0x080fe400078c08ff */
[-C--:B------:R-:W-:Y:S01]  /*bd00*/  LEA.HI.X.SX32 R41, R38, R7.reuse, 0x1, P3 ;  /* 0x0000000726297211 */ /* 0x080fe200018f0eff */
[C---:B------:R-:W-:Y:S01]  /*bd10*/  IMAD R36, R199.reuse, 0x4, R26 ;  /* 0x00000004c7247824 */ /* 0x040fe200078e021a */
[----:B------:R-:W-:Y:S02]  /*bd20*/  LEA.HI.X.SX32 R49, R58, R7, 0x1, P6 ;  /* 0x000000073a317211 */ /* 0x000fe400030f0eff */
[----:B------:R-:W-:Y:S02]  /*bd30*/  LEA R56, P3, R60, R6, 0x1 ;  /* 0x000000063c387211 */ /* 0x000fe400078608ff */
[----:B-1----:R-:W-:Y:S02]  /*bd40*/  LEA R8, R199, R36, 0x2 ;  /* 0x00000024c7087211 */ /* 0x002fe400078e10ff */
[----:B------:R-:W-:-:S02]  /*bd50*/  LEA R64, P6, R42, R6, 0x1 ;  /* 0x000000062a407211 */ /* 0x000fc400078c08ff */
[-C--:B------:R-:W-:Y:S01]  /*bd60*/  LEA.HI.X.SX32 R57, R60, R7.reuse, 0x1, P3 ;  /* 0x000000073c397211 */ /* 0x080fe200018f0eff */
[C---:B------:R-:W-:Y:S01]  /*bd70*/  IMAD R38, R199.reuse, 0x4, R8 ;  /* 0x00000004c7267824 */ /* 0x040fe200078e0208 */
[-C--:B------:R-:W-:Y:S02]  /*bd80*/  LEA.HI.X.SX32 R65, R42, R7.reuse, 0x1, P6 ;  /* 0x000000072a417211 */ /* 0x080fe400030f0eff */
[C---:B------:R-:W-:Y:S02]  /*bd90*/  LEA R72, P3, R44.reuse, R6, 0x1 ;  /* 0x000000062c487211 */ /* 0x040fe400078608ff */
[C---:B------:R-:W-:Y:S02]  /*bda0*/  LEA R42, R199.reuse, R38, 0x2 ;  /* 0x00000026c72a7211 */ /* 0x040fe400078e10ff */
[----:B------:R-:W-:Y:S02]  /*bdb0*/  LEA.HI.X.SX32 R73, R44, R7, 0x1, P3 ;  /* 0x000000072c497211 */ /* 0x000fe400018f0eff */
[-C--:B------:R-:W-:Y:S01]  /*bdc0*/  LEA R78, P6, R62, R6.reuse, 0x1 ;  /* 0x000000063e4e7211 */ /* 0x080fe200078c08ff */
[----:B------:R-:W-:Y:S01]  /*bdd0*/  IMAD R44, R199, 0x4, R42 ;  /* 0x00000004c72c7824 */ /* 0x000fe200078e022a */
[----:B------:R-:W-:-:S02]  /*bde0*/  LEA R90, P3, R28, R6, 0x1 ;  /* 0x000000061c5a7211 */ /* 0x000fc400078608ff */
[-C--:B------:R-:W-:Y:S02]  /*bdf0*/  LEA.HI.X.SX32 R79, R62, R7.reuse, 0x1, P6 ;  /* 0x000000073e4f7211 */ /* 0x080fe400030f0eff */
[C---:B------:R-:W-:Y:S02]  /*be00*/  LEA R58, R199.reuse, R44, 0x2 ;  /* 0x0000002cc73a7211 */ /* 0x040fe400078e10ff */
[-C--:B------:R-:W-:Y:S02]  /*be10*/  LEA.HI.X.SX32 R91, R28, R7.reuse, 0x1, P3 ;  /* 0x000000071c5b7211 */ /* 0x080fe400018f0eff */
[-C--:B------:R-:W-:Y:S01]  /*be20*/  LEA R148, P6, R30, R6.reuse, 0x1 ;  /* 0x000000061e947211 */ /* 0x080fe200078c08ff */
[----:B--2---:R-:W-:Y:S01]  /*be30*/  IMAD R10, R199, 0x4, R58 ;  /* 0x00000004c70a7824 */ /* 0x004fe200078e023a */
[----:B------:R-:W-:Y:S02]  /*be40*/  LEA R160, P3, R66, R6, 0x1 ;  /* 0x0000000642a07211 */ /* 0x000fe400078608ff */
[----:B------:R-:W-:-:S02]  /*be50*/  LEA.HI.X.SX32 R149, R30, R7, 0x1, P6 ;  /* 0x000000071e957211 */ /* 0x000fc400030f0eff */
[C---:B------:R-:W-:Y:S02]  /*be60*/  LEA R28, R199.reuse, R10, 0x2 ;  /* 0x0000000ac71c7211 */ /* 0x040fe400078e10ff */
[-C--:B------:R-:W-:Y:S02]  /*be70*/  LEA.HI.X.SX32 R161, R66, R7.reuse, 0x1, P3 ;  /* 0x0000000742a17211 */ /* 0x080fe400018f0eff */
[-C--:B------:R-:W-:Y:S01]  /*be80*/  LEA R236, P3, R34, R6.reuse, 0x1 ;  /* 0x0000000622ec7211 */ /* 0x080fe200078608ff */
[C---:B------:R-:W-:Y:S01]  /*be90*/  IMAD R30, R199.reuse, 0x4, R28 ;  /* 0x00000004c71e7824 */ /* 0x040fe200078e021c */
[----:B------:R-:W-:Y:S02]  /*bea0*/  LEA R172, P6, R68, R6, 0x1 ;  /* 0x0000000644ac7211 */ /* 0x000fe400078c08ff */
[----:B------:R-:W-:Y:S02]  /*beb0*/  LEA.HI.X.SX32 R237, R34, R7, 0x1, P3 ;  /* 0x0000000722ed7211 */ /* 0x000fe400018f0eff */
[----:B------:R-:W-:-:S02]  /*bec0*/  LEA R34, R199, R30, 0x2 ;  /* 0x0000001ec7227211 */ /* 0x000fc400078e10ff */
[----:B------:R-:W-:Y:S02]  /*bed0*/  PRMT R116, R116, 0x7632, R116 ;  /* 0x0000763274747816 */ /* 0x000fe40000000074 */
[-C--:B------:R-:W-:Y:S01]  /*bee0*/  LEA.HI.X.SX32 R173, R68, R7.reuse, 0x1, P6 ;  /* 0x0000000744ad7211 */ /* 0x080fe200030f0eff */
[----:B------:R-:W-:Y:S01]  /*bef0*/  IMAD R60, R199, 0x4, R34 ;  /* 0x00000004c73c7824 */ /* 0x000fe200078e0222 */
[-C--:B------:R-:W-:Y:S01]  /*bf00*/  LEA R230, P6, R70, R6.reuse, 0x1 ;  /* 0x0000000646e67211 */ /* 0x080fe200078c08ff */
[----:B------:R0:W-:Y:S01]  /*bf10*/  STG.E.U16 [R20.64], R116 ;  /* 0x0000007414007986 */ /* 0x0001e2000c101506 */
[-C--:B------:R-:W-:Y:S02]  /*bf20*/  LEA R234, P3, R46, R6.reuse, 0x1 ;  /* 0x000000062eea7211 */ /* 0x080fe400078608ff */
[----:B------:R-:W-:Y:S02]  /*bf30*/  LEA.HI.X.SX32 R231, R70, R7, 0x1, P6 ;  /* 0x0000000746e77211 */ /* 0x000fe400030f0eff */
[----:B------:R-:W-:-:S02]  /*bf40*/  LEA R232, P6, R50, R6, 0x1 ;  /* 0x0000000632e87211 */ /* 0x000fc400078c08ff */
[-C--:B------:R-:W-:Y:S02]  /*bf50*/  LEA.HI.X.SX32 R235, R46, R7.reuse, 0x1, P3 ;  /* 0x000000072eeb7211 */ /* 0x080fe400018f0eff */
[-C--:B------:R-:W-:Y:S02]  /*bf60*/  LEA.HI.X.SX32 R233, R50, R7.reuse, 0x1, P6 ;  /* 0x0000000732e97211 */ /* 0x080fe400030f0eff */
[C---:B------:R-:W-:Y:S02]  /*bf70*/  LEA R226, P6, R14.reuse, R6, 0x1 ;  /* 0x000000060ee27211 */ /* 0x040fe400078c08ff */
[C---:B0-----:R-:W-:Y:S02]  /*bf80*/  LEA R20, R199.reuse, R60, 0x2 ;  /* 0x0000003cc7147211 */ /* 0x041fe400078e10ff */
[----:B------:R-:W-:Y:S02]  /*bf90*/  LEA.HI.X.SX32 R227, R14, R7, 0x1, P6 ;  /* 0x000000070ee37211 */ /* 0x000fe400030f0eff */
[----:B------:R-:W-:Y:S01]  /*bfa0*/  LEA R228, P3, R74, R6, 0x1 ;  /* 0x000000064ae47211 */ /* 0x000fe200078608ff */
[----:B------:R-:W-:Y:S01]  /*bfb0*/  IMAD R46, R199, 0x4, R20 ;  /* 0x00000004c72e7824 */ /* 0x000fe200078e0214 */
[----:B------:R-:W-:-:S02]  /*bfc0*/  PRMT R112, R112, 0x7632, R112 ;  /* 0x0000763270707816 */ /* 0x000fc40000000070 */
[-C--:B------:R-:W-:Y:S02]  /*bfd0*/  LEA.HI.X.SX32 R229, R74, R7.reuse, 0x1, P3 ;  /* 0x000000074ae57211 */ /* 0x080fe400018f0eff */
[C---:B------:R-:W-:Y:S01]  /*bfe0*/  LEA R14, R199.reuse, R46, 0x2 ;  /* 0x0000002ec70e7211 */ /* 0x040fe200078e10ff */
[----:B------:R0:W-:Y:S01]  /*bff0*/  STG.E.U16 [R12.64], R112 ;  /* 0x000000700c007986 */ /* 0x0001e2000c101506 */
[-C--:B------:R-:W-:Y:S02]  /*c000*/  LEA R224, P3, R52, R6.reuse, 0x1 ;  /* 0x0000000634e07211 */ /* 0x080fe400078608ff */
[-C--:B------:R-:W-:Y:S01]  /*c010*/  LEA R222, P6, R54, R6.reuse, 0x1 ;  /* 0x0000000636de7211 */ /* 0x080fe200078c08ff */
[----:B------:R-:W-:Y:S01]  /*c020*/  IMAD R50, R199, 0x4, R14 ;  /* 0x00000004c7327824 */ /* 0x000fe200078e020e */
[----:B------:R-:W-:Y:S02]  /*c030*/  LEA.HI.X.SX32 R225, R52, R7, 0x1, P3 ;  /* 0x0000000734e17211 */ /* 0x000fe400018f0eff */
[----:B------:R-:W-:-:S02]  /*c040*/  LEA R220, P3, R26, R6, 0x1 ;  /* 0x000000061adc7211 */ /* 0x000fc400078608ff */
[C---:B------:R-:W-:Y:S02]  /*c050*/  LEA R52, R199.reuse, R50, 0x2 ;  /* 0x00000032c7347211 */ /* 0x040fe400078e10ff */
[-C--:B------:R-:W-:Y:S02]  /*c060*/  LEA.HI.X.SX32 R223, R54, R7.reuse, 0x1, P6 ;  /* 0x0000000736df7211 */ /* 0x080fe400030f0eff */
[----:B------:R-:W-:Y:S01]  /*c070*/  LEA.HI.X.SX32 R221, R26, R7, 0x1, P3 ;  /* 0x000000071add7211 */ /* 0x000fe200018f0eff */
[C---:B0-----:R-:W-:Y:S01]  /*c080*/  IMAD R12, R199.reuse, 0x4, R52 ;  /* 0x00000004c70c7824 */ /* 0x041fe200078e0234 */
[-C--:B------:R-:W-:Y:S02]  /*c090*/  LEA R218, P6, R36, R6.reuse, 0x1 ;  /* 0x0000000624da7211 */ /* 0x080fe400078c08ff */
[----:B------:R-:W-:Y:S02]  /*c0a0*/  LEA R216, P3, R8, R6, 0x1 ;  /* 0x0000000608d87211 */ /* 0x000fe400078608ff */
[----:B------:R-:W-:-:S02]  /*c0b0*/  LEA R26, R199, R12, 0x2 ;  /* 0x0000000cc71a7211 */ /* 0x000fc400078e10ff */
[-C--:B------:R-:W-:Y:S02]  /*c0c0*/  LEA.HI.X.SX32 R219, R36, R7.reuse, 0x1, P6 ;  /* 0x0000000724db7211 */ /* 0x080fe400030f0eff */
[-C--:B------:R-:W-:Y:S01]  /*c0d0*/  LEA R214, P6, R38, R6.reuse, 0x1 ;  /* 0x0000000626d67211 */ /* 0x080fe200078c08ff */
[C---:B------:R-:W-:Y:S01]  /*c0e0*/  IMAD R36, R199.reuse, 0x4, R26 ;  /* 0x00000004c7247824 */ /* 0x040fe200078e021a */
[-C--:B------:R-:W-:Y:S02]  /*c0f0*/  LEA.HI.X.SX32 R217, R8, R7.reuse, 0x1, P3 ;  /* 0x0000000708d97211 */ /* 0x080fe400018f0eff */
[----:B------:R-:W-:Y:S02]  /*c100*/  LEA.HI.X.SX32 R215, R38, R7, 0x1, P6 ;  /* 0x0000000726d77211 */ /* 0x000fe400030f0eff */
[----:B------:R-:W-:Y:S02]  /*c110*/  LEA R212, P3, R42, R6, 0x1 ;  /* 0x000000062ad47211 */ /* 0x000fe400078608ff */
[----:B------:R-:W-:-:S02]  /*c120*/  LEA R38, R199, R36, 0x2 ;  /* 0x00000024c7267211 */ /* 0x000fc400078e10ff */
[-C--:B------:R-:W-:Y:S02]  /*c130*/  LEA.HI.X.SX32 R213, R42, R7.reuse, 0x1, P3 ;  /* 0x000000072ad57211 */ /* 0x080fe400018f0eff */
[-C--:B------:R-:W-:Y:S01]  /*c140*/  LEA R210, P6, R44, R6.reuse, 0x1 ;  /* 0x000000062cd27211 */ /* 0x080fe200078c08ff */
[----:B------:R-:W-:Y:S01]  /*c150*/  IMAD R42, R199, 0x4, R38 ;  /* 0x00000004c72a7824 */ /* 0x000fe200078e0226 */
[-C--:B------:R-:W-:Y:S02]  /*c160*/  LEA R208, P3, R58, R6.reuse, 0x1 ;  /* 0x000000063ad07211 */ /* 0x080fe400078608ff */
[-C--:B------:R-:W-:Y:S02]  /*c170*/  LEA.HI.X.SX32 R211, R44, R7.reuse, 0x1, P6 ;  /* 0x000000072cd37211 */ /* 0x080fe400030f0eff */
[----:B------:R-:W-:Y:S02]  /*c180*/  LEA.HI.X.SX32 R209, R58, R7, 0x1, P3 ;  /* 0x000000073ad17211 */ /* 0x000fe400018f0eff */
[----:B------:R-:W-:-:S02]  /*c190*/  LEA R206, P6, R10, R6, 0x1 ;  /* 0x000000060ace7211 */ /* 0x000fc400078c08ff */
[----:B------:R-:W-:Y:S02]  /*c1a0*/  LEA R204, P3, R28, R6, 0x1 ;  /* 0x000000061ccc7211 */ /* 0x000fe400078608ff */
[C---:B------:R-:W-:Y:S02]  /*c1b0*/  LEA R44, R199.reuse, R42, 0x2 ;  /* 0x0000002ac72c7211 */ /* 0x040fe400078e10ff */
[-C--:B------:R-:W-:Y:S02]  /*c1c0*/  LEA.HI.X.SX32 R207, R10, R7.reuse, 0x1, P6 ;  /* 0x000000070acf7211 */ /* 0x080fe400030f0eff */
[----:B------:R-:W-:Y:S01]  /*c1d0*/  LEA.HI.X.SX32 R205, R28, R7, 0x1, P3 ;  /* 0x000000071ccd7211 */ /* 0x000fe200018f0eff */
[----:B------:R-:W-:Y:S01]  /*c1e0*/  IMAD R28, R199, 0x4, R44 ;  /* 0x00000004c71c7824 */ /* 0x000fe200078e022c */
[-C--:B------:R-:W-:Y:S02]  /*c1f0*/  LEA R136, P6, R30, R6.reuse, 0x1 ;  /* 0x000000061e887211 */ /* 0x080fe400078c08ff */
[----:B------:R-:W-:-:S02]  /*c200*/  LEA R142, P3, R34, R6, 0x1 ;  /* 0x00000006228e7211 */ /* 0x000fc400078608ff */
[-C--:B------:R-:W-:Y:S02]  /*c210*/  LEA.HI.X.SX32 R137, R30, R7.reuse, 0x1, P6 ;  /* 0x000000071e897211 */ /* 0x080fe400030f0eff */
[C---:B------:R-:W-:Y:S02]  /*c220*/  LEA R30, R199.reuse, R28, 0x2 ;  /* 0x0000001cc71e7211 */ /* 0x040fe400078e10ff */
[-C--:B------:R-:W-:Y:S02]  /*c230*/  LEA.HI.X.SX32 R143, R34, R7.reuse, 0x1, P3 ;  /* 0x00000007228f7211 */ /* 0x080fe400018f0eff */
[-C--:B------:R-:W-:Y:S01]  /*c240*/  LEA R138, P6, R60, R6.reuse, 0x1 ;  /* 0x000000063c8a7211 */ /* 0x080fe200078c08ff */
[----:B------:R-:W-:Y:S01]  /*c250*/  IMAD R34, R199, 0x4, R30 ;  /* 0x00000004c7227824 */ /* 0x000fe200078e021e */
[----:B------:R-:W-:Y:S02]  /*c260*/  LEA R134, P3, R20, R6, 0x1 ;  /* 0x0000000614867211 */ /* 0x000fe400078608ff */
[----:B------:R-:W-:-:S02]  /*c270*/  LEA.HI.X.SX32 R139, R60, R7, 0x1, P6 ;  /* 0x000000073c8b7211 */ /* 0x000fc400030f0eff */
[C---:B------:R-:W-:Y:S02]  /*c280*/  LEA R128, P6, R46.reuse, R6, 0x1 ;  /* 0x000000062e807211 */ /* 0x040fe400078c08ff */
[C---:B------:R-:W-:Y:S02]  /*c290*/  LEA R54, R199.reuse, R34, 0x2 ;  /* 0x00000022c7367211 */ /* 0x040fe400078e10ff */
[-C--:B------:R-:W-:Y:S02]  /*c2a0*/  LEA.HI.X.SX32 R129, R46, R7.reuse, 0x1, P6 ;  /* 0x000000072e817211 */ /* 0x080fe400030f0eff */
[----:B------:R-:W-:Y:S01]  /*c2b0*/  LEA.HI.X.SX32 R135, R20, R7, 0x1, P3 ;  /* 0x0000000714877211 */ /* 0x000fe200018f0eff */
[----:B------:R-:W-:Y:S01]  /*c2c0*/  IMAD R46, R199, 0x4, R54 ;  /* 0x00000004c72e7824 */ /* 0x000fe200078e0236 */
[-C--:B------:R-:W-:Y:S02]  /*c2d0*/  LEA R130, P3, R14, R6.reuse, 0x1 ;  /* 0x000000060e827211 */ /* 0x080fe400078608ff */
[----:B------:R-:W-:-:S02]  /*c2e0*/  LEA R132, P6, R50, R6, 0x1 ;  /* 0x0000000632847211 */ /* 0x000fc400078c08ff */
[C---:B------:R-:W-:Y:S02]  /*c2f0*/  LEA R58, R199.reuse, R46, 0x2 ;  /* 0x0000002ec73a7211 */ /* 0x040fe400078e10ff */
[-C--:B------:R-:W-:Y:S02]  /*c300*/  LEA.HI.X.SX32 R131, R14, R7.reuse, 0x1, P3 ;  /* 0x000000070e837211 */ /* 0x080fe400018f0eff */
[-C--:B------:R-:W-:Y:S01]  /*c310*/  LEA.HI.X.SX32 R133, R50, R7.reuse, 0x1, P6 ;  /* 0x0000000732857211 */ /* 0x080fe200030f0eff */
[----:B------:R-:W-:Y:S01]  /*c320*/  IMAD R50, R199, 0x4, R58 ;  /* 0x00000004c7327824 */ /* 0x000fe200078e023a */
[----:B------:R-:W-:Y:S02]  /*c330*/  LEA R140, P3, R52, R6, 0x1 ;  /* 0x00000006348c7211 */ /* 0x000fe400078608ff */
[----:B------:R-:W-:Y:S02]  /*c340*/  PRMT R9, R108, 0x7632, R9 ;  /* 0x000076326c097816 */ /* 0x000fe40000000009 */
[----:B------:R-:W-:-:S02]  /*c350*/  LEA.HI.X.SX32 R141, R52, R7, 0x1, P3 ;  /* 0x00000007348d7211 */ /* 0x000fc400018f0eff */
[C---:B------:R-:W-:Y:S01]  /*c360*/  LEA R52, R199.reuse, R50, 0x2 ;  /* 0x00000032c7347211 */ /* 0x040fe200078e10ff */
[----:B------:R0:W-:Y:S01]  /*c370*/  STG.E.U16 [R18.64], R9 ;  /* 0x0000000912007986 */ /* 0x0001e2000c101506 */
[----:B------:R-:W-:Y:S02]  /*c380*/  PRMT R11, R104, 0x7632, R11 ;  /* 0x00007632680b7816 */ /* 0x000fe4000000000b */
[-C--:B------:R-:W-:Y:S01]  /*c390*/  LEA R10, P3, R26, R6.reuse, 0x1 ;  /* 0x000000061a0a7211 */ /* 0x080fe200078608ff */
[C---:B------:R-:W-:Y:S01]  /*c3a0*/  IMAD R60, R199.reuse, 0x4, R52 ;  /* 0x00000004c73c7824 */ /* 0x040fe200078e0234 */
[----:B------:R-:W-:Y:S01]  /*c3b0*/  LEA R8, P6, R12, R6, 0x1 ;  /* 0x000000060c087211 */ /* 0x000fe200078c08ff */
[----:B------:R1:W-:Y:S01]  /*c3c0*/  STG.E.U16 [R22.64], R11 ;  /* 0x0000000b16007986 */ /* 0x0003e2000c101506 */
[----:B------:R-:W-:Y:S02]  /*c3d0*/  PRMT R100, R100, 0x7632, R100 ;  /* 0x0000763264647816 */ /* 0x000fe40000000064 */
[----:B------:R-:W-:-:S02]  /*c3e0*/  LEA R62, R199, R60, 0x2 ;  /* 0x0000003cc73e7211 */ /* 0x000fc400078e10ff */
[-C--:B0-----:R-:W-:Y:S01]  /*c3f0*/  LEA.HI.X.SX32 R9, R12, R7.reuse, 0x1, P6 ;  /* 0x000000070c097211 */ /* 0x081fe200030f0eff */
[----:B------:R0:W-:Y:S02]  /*c400*/  STG.E.U16 [R16.64], R100 ;  /* 0x0000006410007986 */ /* 0x0001e4000c101506 */
[C---:B------:R-:W-:Y:S01]  /*c410*/  IMAD R66, R199.reuse, 0x4, R62 ;  /* 0x00000004c7427824 */ /* 0x040fe200078e023e */
[-C--:B------:R-:W-:Y:S01]  /*c420*/  LEA R12, P6, R36, R6.reuse, 0x1 ;  /* 0x00000006240c7211 */ /* 0x080fe200078c08ff */
[----:B------:R2:W-:Y:S01]  /*c430*/  STG.E.U16 [R24.64], R97 ;  /* 0x0000006118007986 */ /* 0x0005e2000c101506 */
[----:B-1----:R-:W-:Y:S02]  /*c440*/  LEA.HI.X.SX32 R11, R26, R7, 0x1, P3 ;  /* 0x000000071a0b7211 */ /* 0x002fe400018f0eff */
[----:B------:R-:W-:Y:S01]  /*c450*/  LEA R14, P3, R38, R6, 0x1 ;  /* 0x00000006260e7211 */ /* 0x000fe200078608ff */
[----:B------:R1:W-:Y:S01]  /*c460*/  STG.E.U16 [R32.64], R121 ;  /* 0x0000007920007986 */ /* 0x0003e2000c101506 */
[----:B------:R-:W-:-:S02]  /*c470*/  LEA R68, R199, R66, 0x2 ;  /* 0x00000042c7447211 */ /* 0x000fc400078e10ff */
[-C--:B------:R-:W-:Y:S01]  /*c480*/  LEA.HI.X.SX32 R15, R38, R7.reuse, 0x1, P3 ;  /* 0x00000007260f7211 */ /* 0x080fe200018f0eff */
[----:B------:R3:W-:Y:S01]  /*c490*/  STG.E.U16 [R40.64], R125 ;  /* 0x0000007d28007986 */ /* 0x0007e2000c101506 */
[-C--:B------:R-:W-:Y:S01]  /*c4a0*/  LEA R18, P3, R44, R6.reuse, 0x1 ;  /* 0x000000062c127211 */ /* 0x080fe200078608ff */
[C---:B------:R-:W-:Y:S01]  /*c4b0*/  IMAD R70, R199.reuse, 0x4, R68 ;  /* 0x00000004c7467824 */ /* 0x040fe200078e0244 */
[-C--:B------:R-:W-:Y:S01]  /*c4c0*/  LEA.HI.X.SX32 R13, R36, R7.reuse, 0x1, P6 ;  /* 0x00000007240d7211 */ /* 0x080fe200030f0eff */
[----:B------:R4:W-:Y:S01]  /*c4d0*/  STG.E.U16 [R48.64], R117 ;  /* 0x0000007530007986 */ /* 0x0009e2000c101506 */
[----:B------:R-:W-:Y:S02]  /*c4e0*/  LEA.HI.X.SX32 R19, R44, R7, 0x1, P3 ;  /* 0x000000072c137211 */ /* 0x000fe400018f0eff */
[----:B------:R-:W-:Y:S01]  /*c4f0*/  LEA R22, P3, R30, R6, 0x1 ;  /* 0x000000061e167211 */ /* 0x000fe200078608ff */
[----:B------:R5:W-:Y:S01]  /*c500*/  STG.E.U16 [R56.64], R113 ;  /* 0x0000007138007986 */ /* 0x000be2000c101506 */
[----:B------:R-:W-:-:S02]  /*c510*/  LEA R74, R199, R70, 0x2 ;  /* 0x00000046c74a7211 */ /* 0x000fc400078e10ff */
[-C--:B------:R-:W-:Y:S01]  /*c520*/  LEA.HI.X.SX32 R23, R30, R7.reuse, 0x1, P3 ;  /* 0x000000071e177211 */ /* 0x080fe200018f0eff */
[----:B------:R1:W-:Y:S01]  /*c530*/  STG.E.U16 [R64.64], R109 ;  /* 0x0000006d40007986 */ /* 0x0003e2000c101506 */
[-C--:B0-----:R-:W-:Y:S01]  /*c540*/  LEA R16, P6, R42, R6.reuse, 0x1 ;  /* 0x000000062a107211 */ /* 0x081fe200078c08ff */
[----:B------:R-:W-:Y:S01]  /*c550*/  IMAD R76, R199, 0x4, R74 ;  /* 0x00000004c74c7824 */ /* 0x000fe200078e024a */
[-C--:B------:R-:W-:Y:S01]  /*c560*/  LEA R26, P3, R54, R6.reuse, 0x1 ;  /* 0x00000006361a7211 */ /* 0x080fe200078608ff */
[----:B------:R0:W-:Y:S01]  /*c570*/  STG.E.U16 [R72.64], R105 ;  /* 0x0000006948007986 */ /* 0x0001e2000c101506 */
[-C--:B------:R-:W-:Y:S02]  /*c580*/  LEA.HI.X.SX32 R17, R42, R7.reuse, 0x1, P6 ;  /* 0x000000072a117211 */ /* 0x080fe400030f0eff */
[----:B------:R-:W-:Y:S01]  /*c590*/  LEA.HI.X.SX32 R27, R54, R7, 0x1, P3 ;  /* 0x00000007361b7211 */ /* 0x000fe200018f0eff */
[----:B------:R0:W-:Y:S01]  /*c5a0*/  STG.E.U16 [R78.64], R101 ;  /* 0x000000654e007986 */ /* 0x0001e2000c101506 */
[----:B------:R-:W-:-:S02]  /*c5b0*/  LEA R20, P6, R28, R6, 0x1 ;  /* 0x000000061c147211 */ /* 0x000fc400078c08ff */
[C---:B------:R-:W-:Y:S02]  /*c5c0*/  LEA R54, R199.reuse, R76, 0x2 ;  /* 0x0000004cc7367211 */ /* 0x040fe400078e10ff */
[-C--:B------:R-:W-:Y:S02]  /*c5d0*/  LEA.HI.X.SX32 R21, R28, R7.reuse, 0x1, P6 ;  /* 0x000000071c157211 */ /* 0x080fe400030f0eff */
[-C--:B--2---:R-:W-:Y:S01]  /*c5e0*/  LEA R24, P6, R34, R6.reuse, 0x1 ;  /* 0x0000000622187211 */ /* 0x084fe200078c08ff */
[----:B------:R-:W-:Y:S01]  /*c5f0*/  IMAD R80, R199, 0x4, R54 ;  /* 0x00000004c7507824 */ /* 0x000fe200078e0236 */
[----:B------:R-:W-:Y:S02]  /*c600*/  LEA R30, P3, R58, R6, 0x1 ;  /* 0x000000063a1e7211 */ /* 0x000fe400078608ff */
[-C--:B------:R-:W-:Y:S02]  /*c610*/  LEA.HI.X.SX32 R25, R34, R7.reuse, 0x1, P6 ;  /* 0x0000000722197211 */ /* 0x080fe400030f0eff */
[----:B------:R-:W-:-:S02]  /*c620*/  LEA.HI.X.SX32 R31, R58, R7, 0x1, P3 ;  /* 0x000000073a1f7211 */ /* 0x000fc400018f0eff */
[C---:B------:R-:W-:Y:S02]  /*c630*/  LEA R28, P6, R46.reuse, R6, 0x1 ;  /* 0x000000062e1c7211 */ /* 0x040fe400078c08ff */
[C---:B------:R-:W-:Y:S02]  /*c640*/  LEA R58, R199.reuse, R80, 0x2 ;  /* 0x00000050c73a7211 */ /* 0x040fe400078e10ff */
[-C--:B------:R-:W-:Y:S02]  /*c650*/  LEA.HI.X.SX32 R29, R46, R7.reuse, 0x1, P6 ;  /* 0x000000072e1d7211 */ /* 0x080fe400030f0eff */
[-C--:B-1----:R-:W-:Y:S01]  /*c660*/  LEA R32, P6, R50, R6.reuse, 0x1 ;  /* 0x0000000632207211 */ /* 0x082fe200078c08ff */
[----:B------:R-:W-:Y:S01]  /*c670*/  IMAD R82, R199, 0x4, R58 ;  /* 0x00000004c7527824 */ /* 0x000fe200078e023a */
[----:B------:R-:W-:Y:S02]  /*c680*/  LEA R34, P3, R52, R6, 0x1 ;  /* 0x0000000634227211 */ /* 0x000fe400078608ff */
[----:B------:R-:W-:-:S02]  /*c690*/  LEA.HI.X.SX32 R33, R50, R7, 0x1, P6 ;  /* 0x0000000732217211 */ /* 0x000fc400030f0eff */
[-C--:B------:R-:W-:Y:S02]  /*c6a0*/  LEA.HI.X.SX32 R35, R52, R7.reuse, 0x1, P3 ;  /* 0x0000000734237211 */ /* 0x080fe400018f0eff */
[-C--:B------:R-:W-:Y:S02]  /*c6b0*/  LEA R36, P6, R60, R6.reuse, 0x1 ;  /* 0x000000063c247211 */ /* 0x080fe400078c08ff */
[----:B------:R-:W-:Y:S02]  /*c6c0*/  LEA R38, P3, R62, R6, 0x1 ;  /* 0x000000063e267211 */ /* 0x000fe400078608ff */
[C---:B------:R-:W-:Y:S02]  /*c6d0*/  LEA R84, R199.reuse, R82, 0x2 ;  /* 0x00000052c7547211 */ /* 0x040fe400078e10ff */
[-C--:B------:R-:W-:Y:S02]  /*c6e0*/  LEA.HI.X.SX32 R37, R60, R7.reuse, 0x1, P6 ;  /* 0x000000073c257211 */ /* 0x080fe400030f0eff */
[----:B------:R-:W-:Y:S01]  /*c6f0*/  LEA.HI.X.SX32 R39, R62, R7, 0x1, P3 ;  /* 0x000000073e277211 */ /* 0x000fe200018f0eff */
[----:B------:R-:W-:Y:S01]  /*c700*/  IMAD R62, R199, 0x4, R84 ;  /* 0x00000004c73e7824 */ /* 0x000fe200078e0254 */
[----:B---3--:R-:W-:-:S02]  /*c710*/  LEA R40, P6, R66, R6, 0x1 ;  /* 0x0000000642287211 */ /* 0x008fc400078c08ff */
[----:B------:R-:W-:Y:S02]  /*c720*/  LEA R42, P3, R68, R6, 0x1 ;  /* 0x00000006442a7211 */ /* 0x000fe400078608ff */
[-C--:B------:R-:W-:Y:S02]  /*c730*/  LEA.HI.X.SX32 R41, R66, R7.reuse, 0x1, P6 ;  /* 0x0000000742297211 */ /* 0x080fe400030f0eff */
        /* <DEDUP_REMOVED lines=8> */
[-C--:B----4-:R-:W-:Y:S01]  /*c7c0*/  LEA R48, P6, R76, R6.reuse, 0x1 ;  /* 0x000000064c307211 */ /* 0x090fe200078c08ff */
[----:B------:R-:W-:Y:S01]  /*c7d0*/  IMAD R74, R199, 0x4, R70 ;  /* 0x00000004c74a7824 */ /* 0x000fe200078e0246 */
[----:B------:R-:W-:Y:S02]  /*c7e0*/  LEA R50, P3, R54, R6, 0x1 ;  /* 0x0000000636327211 */ /* 0x000fe400078608ff */
[----:B------:R-:W-:-:S02]  /*c7f0*/  LEA.HI.X.SX32 R49, R76, R7, 0x1, P6 ;  /* 0x000000074c317211 */ /* 0x000fc400030f0eff */
[C---:B------:R-:W-:Y:S02]  /*c800*/  LEA R52, P6, R80.reuse, R6, 0x1 ;  /* 0x0000000650347211 */ /* 0x040fe400078c08ff */
[C---:B------:R-:W-:Y:S02]  /*c810*/  LEA R76, R199.reuse, R74, 0x2 ;  /* 0x0000004ac74c7211 */ /* 0x040fe400078e10ff */
[-C--:B------:R-:W-:Y:S02]  /*c820*/  LEA.HI.X.SX32 R53, R80, R7.reuse, 0x1, P6 ;  /* 0x0000000750357211 */ /* 0x080fe400030f0eff */
[----:B-----5:R-:W-:Y:S01]  /*c830*/  LEA R56, P6, R82, R6, 0x1 ;  /* 0x0000000652387211 */ /* 0x020fe200078c08ff */
[----:B------:R-:W-:Y:S01]  /*c840*/  IMAD R80, R199, 0x4, R76 ;  /* 0x00000004c7507824 */ /* 0x000fe200078e024c */
[-C--:B------:R-:W-:Y:S02]  /*c850*/  LEA.HI.X.SX32 R51, R54, R7.reuse, 0x1, P3 ;  /* 0x0000000736337211 */ /* 0x080fe400018f0eff */
[----:B------:R-:W-:-:S02]  /*c860*/  LEA.HI.X.SX32 R57, R82, R7, 0x1, P6 ;  /* 0x0000000752397211 */ /* 0x000fc400030f0eff */
[C---:B------:R-:W-:Y:S02]  /*c870*/  LEA R54, P3, R58.reuse, R6, 0x1 ;  /* 0x000000063a367211 */ /* 0x040fe400078608ff */
[C---:B------:R-:W-:Y:S02]  /*c880*/  LEA R82, R199.reuse, R80, 0x2 ;  /* 0x00000050c7527211 */ /* 0x040fe400078e10ff */
[-C--:B------:R-:W-:Y:S02]  /*c890*/  LEA.HI.X.SX32 R55, R58, R7.reuse, 0x1, P3 ;  /* 0x000000073a377211 */ /* 0x080fe400018f0eff */
[-C--:B------:R-:W-:Y:S01]  /*c8a0*/  LEA R58, P3, R84, R6.reuse, 0x1 ;  /* 0x00000006543a7211 */ /* 0x080fe200078608ff */
[----:B------:R-:W-:Y:S01]  /*c8b0*/  IMAD R86, R199, 0x4, R82 ;  /* 0x00000004c7567824 */ /* 0x000fe200078e0252 */
        /* <DEDUP_REMOVED lines=9> */
[-C--:B------:R-:W-:Y:S02]  /*c950*/  LEA.HI.X.SX32 R65, R68, R7.reuse, 0x1, P6 ;  /* 0x0000000744417211 */ /* 0x080fe400030f0eff */
[-C--:B------:R-:W-:Y:S01]  /*c960*/  LEA R66, P3, R70, R6.reuse, 0x1 ;  /* 0x0000000646427211 */ /* 0x080fe200078608ff */
[C---:B------:R-:W-:Y:S01]  /*c970*/  IMAD R94, R199.reuse, 0x4, R92 ;  /* 0x00000004c75e7824 */ /* 0x040fe200078e025c */
[----:B------:R-:W-:Y:S02]  /*c980*/  LEA R68, P6, R74, R6, 0x1 ;  /* 0x000000064a447211 */ /* 0x000fe400078c08ff */
[-C--:B------:R-:W-:Y:S02]  /*c990*/  LEA.HI.X.SX32 R67, R70, R7.reuse, 0x1, P3 ;  /* 0x0000000746437211 */ /* 0x080fe400018f0eff */
[----:B------:R-:W-:Y:S02]  /*c9a0*/  LEA R96, R199, R94, 0x2 ;  /* 0x0000005ec7607211 */ /* 0x000fe400078e10ff */
[----:B------:R-:W-:-:S02]  /*c9b0*/  LEA.HI.X.SX32 R69, R74, R7, 0x1, P6 ;  /* 0x000000074a457211 */ /* 0x000fc400030f0eff */
[-C--:B------:R-:W-:Y:S01]  /*c9c0*/  LEA R70, P3, R76, R6.reuse, 0x1 ;  /* 0x000000064c467211 */ /* 0x080fe200078608ff */
[C---:B------:R-:W-:Y:S01]  /*c9d0*/  IMAD R100, R199.reuse, 0x4, R96 ;  /* 0x00000004c7647824 */ /* 0x040fe200078e0260 */
[----:B0-----:R-:W-:Y:S02]  /*c9e0*/  LEA R72, P6, R80, R6, 0x1 ;  /* 0x0000000650487211 */ /* 0x001fe400078c08ff */
        /* <DEDUP_REMOVED lines=13> */
[-C--:B------:R-:W-:Y:S02]  /*cac0*/  LEA.HI.X.SX32 R81, R88, R7.reuse, 0x1, P6 ;  /* 0x0000000758517211 */ /* 0x080fe400030f0eff */
[-C--:B------:R-:W-:Y:S02]  /*cad0*/  LEA R82, P3, R92, R6.reuse, 0x1 ;  /* 0x000000065c527211 */ /* 0x080fe400078608ff */
[----:B------:R-:W-:Y:S02]  /*cae0*/  LEA R84, P6, R94, R6, 0x1 ;  /* 0x000000065e547211 */ /* 0x000fe400078c08ff */
[----:B------:R-:W-:Y:S02]  /*caf0*/  LEA R120, R199, R116, 0x2 ;  /* 0x00000074c7787211 */ /* 0x000fe400078e10ff */
[----:B------:R-:W-:Y:S02]  /*cb00*/  PRMT R97, R97, 0x7632, R97 ;  /* 0x0000763261617816 */ /* 0x000fe40000000061 */
[-C--:B------:R-:W-:Y:S01]  /*cb10*/  LEA.HI.X.SX32 R83, R92, R7.reuse, 0x1, P3 ;  /* 0x000000075c537211 */ /* 0x080fe200018f0eff */
[----:B------:R-:W-:Y:S01]  /*cb20*/  IMAD R124, R199, 0x4, R120 ;  /* 0x00000004c77c7824 */ /* 0x000fe200078e0278 */
[----:B------:R-:W-:Y:S01]  /*cb30*/  LEA.HI.X.SX32 R85, R94, R7, 0x1, P6 ;  /* 0x000000075e557211 */ /* 0x000fe200030f0eff */
[----:B------:R0:W-:Y:S01]  /*cb40*/  STG.E.U16 [R90.64], R97 ;  /* 0x000000615a007986 */ /* 0x0001e2000c101506 */
[----:B------:R-:W-:-:S02]  /*cb50*/  LEA R86, P3, R96, R6, 0x1 ;  /* 0x0000000660567211 */ /* 0x000fc400078608ff */
[----:B------:R-:W-:Y:S02]  /*cb60*/  LEA R88, P6, R100, R6, 0x1 ;  /* 0x0000000664587211 */ /* 0x000fe400078c08ff */
[-C--:B------:R-:W-:Y:S02]  /*cb70*/  LEA.HI.X.SX32 R87, R96, R7.reuse, 0x1, P3 ;  /* 0x0000000760577211 */ /* 0x080fe400018f0eff */
[----:B------:R-:W-:Y:S02]  /*cb80*/  LEA.HI.X.SX32 R89, R100, R7, 0x1, P6 ;  /* 0x0000000764597211 */ /* 0x000fe400030f0eff */
[----:B------:R-:W-:Y:S02]  /*cb90*/  LEA R100, R199, R124, 0x2 ;  /* 0x0000007cc7647211 */ /* 0x000fe400078e10ff */
[-C--:B------:R-:W-:Y:S02]  /*cba0*/  LEA R92, P6, R108, R6.reuse, 0x1 ;  /* 0x000000066c5c7211 */ /* 0x080fe400078c08ff */
[----:B0-----:R-:W-:-:S02]  /*cbb0*/  LEA R90, P3, R104, R6, 0x1 ;  /* 0x00000006685a7211 */ /* 0x001fc400078608ff */
[-C--:B------:R-:W-:Y:S02]  /*cbc0*/  LEA.HI.X.SX32 R93, R108, R7.reuse, 0x1, P6 ;  /* 0x000000076c5d7211 */ /* 0x080fe400030f0eff */
[-C--:B------:R-:W-:Y:S01]  /*cbd0*/  LEA.HI.X.SX32 R91, R104, R7.reuse, 0x1, P3 ;  /* 0x00000007685b7211 */ /* 0x080fe200018f0eff */
[C---:B------:R-:W-:Y:S01]  /*cbe0*/  IMAD R104, R199.reuse, 0x4, R100 ;  /* 0x00000004c7687824 */ /* 0x040fe200078e0264 */
[-C--:B------:R-:W-:Y:S02]  /*cbf0*/  LEA R94, P3, R112, R6.reuse, 0x1 ;  /* 0x00000006705e7211 */ /* 0x080fe400078608ff */
[----:B------:R-:W-:Y:S02]  /*cc00*/  LEA R96, P6, R116, R6, 0x1 ;  /* 0x0000000674607211 */ /* 0x000fe400078c08ff */
[----:B------:R-:W-:Y:S02]  /*cc10*/  LEA R108, R199, R104, 0x2 ;  /* 0x00000068c76c7211 */ /* 0x000fe400078e10ff */
[----:B------:R-:W-:-:S02]  /*cc20*/  LEA.HI.X.SX32 R95, R112, R7, 0x1, P3 ;  /* 0x00000007705f7211 */ /* 0x000fc400018f0eff */
[----:B------:R-:W-:Y:S01]  /*cc30*/  PRMT R121, R121, 0x7632, R121 ;  /* 0x0000763279797816 */ /* 0x000fe20000000079 */
[C---:B------:R-:W-:Y:S01]  /*cc40*/  IMAD R112, R199.reuse, 0x4, R108 ;  /* 0x00000004c7707824 */ /* 0x040fe200078e026c */
[-C--:B------:R-:W-:Y:S02]  /*cc50*/  LEA.HI.X.SX32 R97, R116, R7.reuse, 0x1, P6 ;  /* 0x0000000774617211 */ /* 0x080fe400030f0eff */
[C---:B------:R-:W-:Y:S01]  /*cc60*/  LEA R144, P3, R120.reuse, R6, 0x1 ;  /* 0x0000000678907211 */ /* 0x040fe200078608ff */
[----:B------:R0:W-:Y:S01]  /*cc70*/  STG.E.U16 [R148.64], R121 ;  /* 0x0000007994007986 */ /* 0x0001e2000c101506 */
[C---:B------:R-:W-:Y:S02]  /*cc80*/  LEA R116, R199.reuse, R112, 0x2 ;  /* 0x00000070c7747211 */ /* 0x040fe400078e10ff */
[----:B------:R-:W-:Y:S02]  /*cc90*/  LEA.HI.X.SX32 R145, R120, R7, 0x1, P3 ;  /* 0x0000000778917211 */ /* 0x000fe400018f0eff */
[----:B------:R-:W-:Y:S01]  /*cca0*/  LEA R146, P6, R124, R6, 0x1 ;  /* 0x000000067c927211 */ /* 0x000fe200078c08ff */
[----:B------:R-:W-:Y:S01]  /*ccb0*/  IMAD R120, R199, 0x4, R116 ;  /* 0x00000004c7787824 */ /* 0x000fe200078e0274 */
[----:B------:R-:W-:-:S02]  /*ccc0*/  PRMT R125, R125, 0x7632, R125 ;  /* 0x000076327d7d7816 */ /* 0x000fc4000000007d */
[-C--:B------:R-:W-:Y:S02]  /*ccd0*/  LEA.HI.X.SX32 R147, R124, R7.reuse, 0x1, P6 ;  /* 0x000000077c937211 */ /* 0x080fe400030f0eff */
[-C--:B------:R-:W-:Y:S01]  /*cce0*/  LEA R150, P6, R104, R6.reuse, 0x1 ;  /* 0x0000000668967211 */ /* 0x080fe200078c08ff */
[----:B------:R1:W-:Y:S01]  /*ccf0*/  STG.E.U16 [R160.64], R125 ;  /* 0x0000007da0007986 */ /* 0x0003e2000c101506 */
[----:B0-----:R-:W-:Y:S02]  /*cd00*/  LEA R148, P3, R100, R6, 0x1 ;  /* 0x0000000664947211 */ /* 0x001fe400078608ff */
[-C--:B------:R-:W-:Y:S02]  /*cd10*/  LEA.HI.X.SX32 R151, R104, R7.reuse, 0x1, P6 ;  /* 0x0000000768977211 */ /* 0x080fe400030f0eff */
[----:B------:R-:W-:Y:S02]  /*cd20*/  LEA.HI.X.SX32 R149, R100, R7, 0x1, P3 ;  /* 0x0000000764957211 */ /* 0x000fe400018f0eff */
[----:B------:R-:W-:-:S02]  /*cd30*/  LEA R100, R199, R120, 0x2 ;  /* 0x00000078c7647211 */ /* 0x000fc400078e10ff */
[-C--:B------:R-:W-:Y:S02]  /*cd40*/  LEA R152, P3, R108, R6.reuse, 0x1 ;  /* 0x000000066c987211 */ /* 0x080fe400078608ff */
[----:B------:R-:W-:Y:S01]  /*cd50*/  LEA R154, P6, R112, R6, 0x1 ;  /* 0x00000006709a7211 */ /* 0x000fe200078c08ff */
[C---:B------:R-:W-:Y:S01]  /*cd60*/  IMAD R104, R199.reuse, 0x4, R100 ;  /* 0x00000004c7687824 */ /* 0x040fe200078e0264 */
[-C--:B------:R-:W-:Y:S02]  /*cd70*/  LEA.HI.X.SX32 R153, R108, R7.reuse, 0x1, P3 ;  /* 0x000000076c997211 */ /* 0x080fe400018f0eff */
[----:B------:R-:W-:Y:S02]  /*cd80*/  LEA.HI.X.SX32 R155, R112, R7, 0x1, P6 ;  /* 0x00000007709b7211 */ /* 0x000fe400030f0eff */
[----:B------:R-:W-:Y:S02]  /*cd90*/  LEA R108, R199, R104, 0x2 ;  /* 0x00000068c76c7211 */ /* 0x000fe400078e10ff */
[----:B------:R-:W-:-:S02]  /*cda0*/  LEA R156, P3, R116, R6, 0x1 ;  /* 0x00000006749c7211 */ /* 0x000fc400078608ff */
[-C--:B------:R-:W-:Y:S01]  /*cdb0*/  LEA R158, P6, R120, R6.reuse, 0x1 ;  /* 0x00000006789e7211 */ /* 0x080fe200078c08ff */
[C---:B------:R-:W-:Y:S01]  /*cdc0*/  IMAD R112, R199.reuse, 0x4, R108 ;  /* 0x00000004c7707824 */ /* 0x040fe200078e026c */
[-C--:B------:R-:W-:Y:S02]  /*cdd0*/  LEA.HI.X.SX32 R157, R116, R7.reuse, 0x1, P3 ;  /* 0x00000007749d7211 */ /* 0x080fe400018f0eff */
[----:B------:R-:W-:Y:S02]  /*cde0*/  LEA.HI.X.SX32 R159, R120, R7, 0x1, P6 ;  /* 0x00000007789f7211 */ /* 0x000fe400030f0eff */
[----:B------:R-:W-:Y:S02]  /*cdf0*/  LEA R162, P6, R104, R6, 0x1 ;  /* 0x0000000668a27211 */ /* 0x000fe400078c08ff */
[----:B------:R-:W-:Y:S02]  /*ce00*/  LEA R116, R199, R112, 0x2 ;  /* 0x00000070c7747211 */ /* 0x000fe400078e10ff */
[----:B-1----:R-:W-:-:S02]  /*ce10*/  LEA R160, P3, R100, R6, 0x1 ;  /* 0x0000000664a07211 */ /* 0x002fc400078608ff */
[-C--:B------:R-:W-:Y:S01]  /*ce20*/  LEA.HI.X.SX32 R163, R104, R7.reuse, 0x1, P6 ;  /* 0x0000000768a37211 */ /* 0x080fe200030f0eff */
[C---:B------:R-:W-:Y:S01]  /*ce30*/  IMAD R104, R199.reuse, 0x4, R116 ;  /* 0x00000004c7687824 */ /* 0x040fe200078e0274 */
[-C--:B------:R-:W-:Y:S02]  /*ce40*/  LEA.HI.X.SX32 R161, R100, R7.reuse, 0x1, P3 ;  /* 0x0000000764a17211 */ /* 0x080fe400018f0eff */
[-C--:B------:R-:W-:Y:S02]  /*ce50*/  LEA R164, P3, R108, R6.reuse, 0x1 ;  /* 0x000000066ca47211 */ /* 0x080fe400078608ff */
[----:B------:R-:W-:Y:S02]  /*ce60*/  LEA R166, P6, R112, R6, 0x1 ;  /* 0x0000000670a67211 */ /* 0x000fe400078c08ff */
[----:B------:R-:W-:Y:S02]  /*ce70*/  LEA R120, R199, R104, 0x2 ;  /* 0x00000068c7787211 */ /* 0x000fe400078e10ff */
[----:B------:R-:W-:-:S02]  /*ce80*/  LEA.HI.X.SX32 R165, R108, R7, 0x1, P3 ;  /* 0x000000076ca57211 */ /* 0x000fc400018f0eff */
[-C--:B------:R-:W-:Y:S01]  /*ce90*/  LEA.HI.X.SX32 R167, R112, R7.reuse, 0x1, P6 ;  /* 0x0000000770a77211 */ /* 0x080fe200030f0eff */
[C---:B------:R-:W-:Y:S01]  /*cea0*/  IMAD R112, R199.reuse, 0x4, R120 ;  /* 0x00000004c7707824 */ /* 0x040fe200078e0278 */
[-C--:B------:R-:W-:Y:S02]  /*ceb0*/  LEA R168, P3, R116, R6.reuse, 0x1 ;  /* 0x0000000674a87211 */ /* 0x080fe400078608ff */
[----:B------:R-:W-:Y:S02]  /*cec0*/  LEA R170, P6, R104, R6, 0x1 ;  /* 0x0000000668aa7211 */ /* 0x000fe400078c08ff */
[-C--:B------:R-:W-:Y:S01]  /*ced0*/  LEA.HI.X.SX32 R169, R116, R7.reuse, 0x1, P3 ;  /* 0x0000000774a97211 */ /* 0x080fe200018f0eff */
[----:B------:R-:W-:Y:S01]  /*cee0*/  IMAD R116, R199, 0x4, R112 ;  /* 0x00000004c7747824 */ /* 0x000fe200078e0270 */
[----:B------:R-:W-:Y:S02]  /*cef0*/  PRMT R117, R117, 0x7632, R117 ;  /* 0x0000763275757816 */ /* 0x000fe40000000075 */
[----:B------:R-:W-:-:S02]  /*cf00*/  LEA.HI.X.SX32 R171, R104, R7, 0x1, P6 ;  /* 0x0000000768ab7211 */ /* 0x000fc400030f0eff */
[C---:B------:R-:W-:Y:S01]  /*cf10*/  LEA R174, P6, R112.reuse, R6, 0x1 ;  /* 0x0000000670ae7211 */ /* 0x040fe200078c08ff */
[----:B------:R0:W-:Y:S01]  /*cf20*/  STG.E.U16 [R172.64], R117 ;  /* 0x00000075ac007986 */ /* 0x0001e2000c101506 */
[C---:B------:R-:W-:Y:S02]  /*cf30*/  LEA R104, R199.reuse, R116, 0x2 ;  /* 0x00000074c7687211 */ /* 0x040fe400078e10ff */
[-C--:B------:R-:W-:Y:S02]  /*cf40*/  LEA.HI.X.SX32 R175, R112, R7.reuse, 0x1, P6 ;  /* 0x0000000770af7211 */ /* 0x080fe400030f0eff */
[C---:B------:R-:W-:Y:S01]  /*cf50*/  LEA R178, P6, R104.reuse, R6, 0x1 ;  /* 0x0000000668b27211 */ /* 0x040fe200078c08ff */
[----:B------:R-:W-:Y:S01]  /*cf60*/  IMAD R112, R199, 0x4, R104 ;  /* 0x00000004c7707824 */ /* 0x000fe200078e0268 */
[----:B------:R-:W-:Y:S02]  /*cf70*/  IADD3 R108, R243, -0x3f3504f3, RZ ;  /* 0xc0cafb0df36c7810 */ /* 0x000fe40007ffe0ff */
[----:B------:R-:W-:-:S02]  /*cf80*/  LEA.HI.X.SX32 R179, R104, R7, 0x1, P6 ;  /* 0x0000000768b37211 */ /* 0x000fc400030f0eff */
[----:B------:R-:W-:Y:S02]  /*cf90*/  LOP3.LUT R108, R108, 0xff800000, RZ, 0xc0, !PT ;  /* 0xff8000006c6c7812 */ /* 0x000fe400078ec0ff */
[CC--:B0-----:R-:W-:Y:S02]  /*cfa0*/  LEA R172, P3, R120.reuse, R6.reuse, 0x1 ;  /* 0x0000000678ac7211 */ /* 0x0c1fe400078608ff */
[----:B------:R-:W-:Y:S01]  /*cfb0*/  MOV R100, 0x3dc6b27f ;  /* 0x3dc6b27f00647802 */ /* 0x000fe20000000f00 */
[----:B------:R-:W-:Y:S01]  /*cfc0*/  IMAD.IADD R117, R243, 0x1, -R108 ;  /* 0x00000001f3757824 */ /* 0x000fe200078e0a6c */
[----:B------:R-:W-:Y:S01]  /*cfd0*/  LEA.HI.X.SX32 R173, R120, R7, 0x1, P3 ;  /* 0x0000000778ad7211 */ /* 0x000fe200018f0eff */
[----:B------:R-:W0:Y:S01]  /*cfe0*/  I2F R121, R108 ;  /* 0x0000006c00797306 */ /* 0x000e220000201400 */
[----:B------:R-:W-:Y:S01]  /*cff0*/  LEA R176, P3, R116, R6, 0x1 ;  /* 0x0000000674b07211 */ /* 0x000fe200078608ff */
[----:B------:R-:W-:Y:S01]  /*d000*/  FADD R117, R117, -1 ;  /* 0xbf80000075757421 */ /* 0x000fe20000000000 */
[----:B------:R-:W-:-:S02]  /*d010*/  LEA R120, R199, R112, 0x2 ;  /* 0x00000070c7787211 */ /* 0x000fc400078e10ff */
[-C--:B------:R-:W-:Y:S01]  /*d020*/  LEA.HI.X.SX32 R177, R116, R7.reuse, 0x1, P3 ;  /* 0x0000000774b17211 */ /* 0x080fe200018f0eff */
[----:B------:R-:W-:Y:S01]  /*d030*/  FFMA.FTZ R104, R117, R100, -0.16845393180847167969 ;  /* 0xbe2c7f3075687423 */ /* 0x000fe20000010064 */
[C---:B------:R-:W-:Y:S02]  /*d040*/  LEA R180, P3, R112.reuse, R6, 0x1 ;  /* 0x0000000670b47211 */ /* 0x040fe400078608ff */
[----:B------:R-:W-:Y:S01]  /*d050*/  LEA R116, R199, R120, 0x2 ;  /* 0x00000078c7747211 */ /* 0x000fe200078e10ff */
[----:B------:R-:W-:Y:S01]  /*d060*/  FFMA.FTZ R104, R117, R104, 0.1716887056827545166 ;  /* 0x3e2fcf2a75687423 */ /* 0x000fe20000010068 */
[-C--:B------:R-:W-:Y:S02]  /*d070*/  LEA.HI.X.SX32 R181, R112, R7.reuse, 0x1, P3 ;  /* 0x0000000770b57211 */ /* 0x080fe400018f0eff */
[-C--:B------:R-:W-:Y:S01]  /*d080*/  LEA R182, P6, R120, R6.reuse, 0x1 ;  /* 0x0000000678b67211 */ /* 0x080fe200078c08ff */
[----:B------:R-:W-:Y:S01]  /*d090*/  IMAD R112, R199, 0x4, R116 ;  /* 0x00000004c7707824 */ /* 0x000fe200078e0274 */
[----:B------:R-:W-:Y:S01]  /*d0a0*/  LEA R184, P3, R116, R6, 0x1 ;  /* 0x0000000674b87211 */ /* 0x000fe200078608ff */
[----:B------:R-:W-:Y:S01]  /*d0b0*/  FFMA.FTZ R104, R117, R104, -0.17900948226451873779 ;  /* 0xbe374e4375687423 */ /* 0x000fe20000010068 */
[----:B------:R-:W-:-:S02]  /*d0c0*/  LEA.HI.X.SX32 R183, R120, R7, 0x1, P6 ;  /* 0x0000000778b77211 */ /* 0x000fc400030f0eff */
[----:B------:R-:W-:Y:S01]  /*d0d0*/  LEA R120, R199, R112, 0x2 ;  /* 0x00000070c7787211 */ /* 0x000fe200078e10ff */
[----:B------:R-:W-:Y:S01]  /*d0e0*/  FFMA.FTZ R104, R117, R104, 0.20512372255325317383 ;  /* 0x3e520bf475687423 */ /* 0x000fe20000010068 */
[-C--:B------:R-:W-:Y:S02]  /*d0f0*/  LEA.HI.X.SX32 R185, R116, R7.reuse, 0x1, P3 ;  /* 0x0000000774b97211 */ /* 0x080fe400018f0eff */
[-C--:B------:R-:W-:Y:S01]  /*d100*/  LEA R186, P6, R112, R6.reuse, 0x1 ;  /* 0x0000000670ba7211 */ /* 0x080fe200078c08ff */
[----:B------:R-:W-:Y:S01]  /*d110*/  IMAD R116, R199, 0x4, R120 ;  /* 0x00000004c7747824 */ /* 0x000fe200078e0278 */
[----:B------:R-:W-:Y:S01]  /*d120*/  LEA R188, P3, R120, R6, 0x1 ;  /* 0x0000000678bc7211 */ /* 0x000fe200078608ff */
[----:B------:R-:W-:Y:S01]  /*d130*/  FFMA.FTZ R104, R117, R104, -0.24046532809734344482 ;  /* 0xbe763c8b75687423 */ /* 0x000fe20000010068 */
[-C--:B------:R-:W-:Y:S02]  /*d140*/  LEA.HI.X.SX32 R187, R112, R7.reuse, 0x1, P6 ;  /* 0x0000000770bb7211 */ /* 0x080fe400030f0eff */
[----:B------:R-:W-:Y:S01]  /*d150*/  LEA R112, R199, R116, 0x2 ;  /* 0x00000074c7707211 */ /* 0x000fe200078e10ff */
[----:B------:R-:W-:Y:S01]  /*d160*/  FFMA.FTZ R104, R117, R104, 0.28857114911079406738 ;  /* 0x3e93bf9975687423 */ /* 0x000fe20000010068 */
[----:B------:R-:W-:-:S02]  /*d170*/  LEA.HI.X.SX32 R189, R120, R7, 0x1, P3 ;  /* 0x0000000778bd7211 */ /* 0x000fc400018f0eff */
[-C--:B------:R-:W-:Y:S01]  /*d180*/  LEA R190, P6, R116, R6.reuse, 0x1 ;  /* 0x0000000674be7211 */ /* 0x080fe200078c08ff */
[----:B------:R-:W-:Y:S01]  /*d190*/  IMAD R120, R199, 0x4, R112 ;  /* 0x00000004c7787824 */ /* 0x000fe200078e0270 */
[----:B------:R-:W-:Y:S01]  /*d1a0*/  LEA R192, P3, R112, R6, 0x1 ;  /* 0x0000000670c07211 */ /* 0x000fe200078608ff */
[----:B------:R-:W-:Y:S01]  /*d1b0*/  FFMA.FTZ R104, R117, R104, -0.36067417263984680176 ;  /* 0xbeb8aa4975687423 */ /* 0x000fe20000010068 */
[-C--:B------:R-:W-:Y:S02]  /*d1c0*/  LEA.HI.X.SX32 R191, R116, R7.reuse, 0x1, P6 ;  /* 0x0000000774bf7211 */ /* 0x080fe400030f0eff */
[----:B------:R-:W-:Y:S01]  /*d1d0*/  LEA R116, R199, R120, 0x2 ;  /* 0x00000078c7747211 */ /* 0x000fe200078e10ff */
[----:B------:R-:W-:Y:S01]  /*d1e0*/  FFMA.FTZ R104, R117, R104, 0.48089820146560668945 ;  /* 0x3ef6384a75687423 */ /* 0x000fe20000010068 */
[-C--:B------:R-:W-:Y:S02]  /*d1f0*/  LEA.HI.X.SX32 R193, R112, R7.reuse, 0x1, P3 ;  /* 0x0000000770c17211 */ /* 0x080fe400018f0eff */
[-C--:B------:R-:W-:Y:S01]  /*d200*/  LEA R196, P3, R116, R6.reuse, 0x1 ;  /* 0x0000000674c47211 */ /* 0x080fe200078608ff */
[----:B------:R-:W-:Y:S01]  /*d210*/  IMAD R112, R199, 0x4, R116 ;  /* 0x00000004c7707824 */ /* 0x000fe200078e0274 */
[----:B------:R-:W-:Y:S01]  /*d220*/  LEA R194, P6, R120, R6, 0x1 ;  /* 0x0000000678c27211 */ /* 0x000fe200078c08ff */
[----:B------:R-:W-:Y:S01]  /*d230*/  FFMA.FTZ R104, R117, R104, -0.72134751081466674805 ;  /* 0xbf38aa3b75687423 */ /* 0x000fe20000010068 */
[----:B------:R-:W-:-:S02]  /*d240*/  LEA.HI.X.SX32 R197, R116, R7, 0x1, P3 ;  /* 0x0000000774c57211 */ /* 0x000fc400018f0eff */
[----:B------:R-:W-:Y:S01]  /*d250*/  LEA R116, R199, R112, 0x2 ;  /* 0x00000070c7747211 */ /* 0x000fe200078e10ff */
[----:B------:R-:W-:Y:S01]  /*d260*/  FMUL R104, R117, R104 ;  /* 0x0000006875687220 */ /* 0x000fe20000400000 */
[-C--:B------:R-:W-:Y:S02]  /*d270*/  LEA.HI.X.SX32 R195, R120, R7.reuse, 0x1, P6 ;  /* 0x0000000778c37211 */ /* 0x080fe400030f0eff */
[C---:B------:R-:W-:Y:S01]  /*d280*/  LEA R198, P3, R112.reuse, R6, 0x1 ;  /* 0x0000000670c67211 */ /* 0x040fe200078608ff */
[----:B------:R-:W-:Y:S01]  /*d290*/  IMAD R120, R199, 0x4, R116 ;  /* 0x00000004c7787824 */ /* 0x000fe200078e0274 */
[----:B------:R-:W-:Y:S01]  /*d2a0*/  PRMT R113, R113, 0x7632, R113 ;  /* 0x0000763271717816 */ /* 0x000fe20000000071 */
[C---:B------:R-:W-:Y:S01]  /*d2b0*/  FMUL R104, R117.reuse, R104 ;  /* 0x0000006875687220 */ /* 0x040fe20000400000 */
[-C--:B------:R-:W-:Y:S02]  /*d2c0*/  LEA.HI.X.SX32 R199, R112, R7.reuse, 0x1, P3 ;  /* 0x0000000770c77211 */ /* 0x080fe400018f0eff */
[-C--:B------:R-:W-:Y:S01]  /*d2d0*/  LEA R200, P3, R116, R6.reuse, 0x1 ;  /* 0x0000000674c87211 */ /* 0x080fe200078608ff */
[----:B------:R-:W-:Y:S01]  /*d2e0*/  FFMA.FTZ R125, R117, 1.4426950216293334961, R104 ;  /* 0x3fb8aa3b757d7823 */ /* 0x000fe20000010068 */
[----:B------:R-:W-:Y:S01]  /*d2f0*/  LEA R202, P6, R120, R6, 0x1 ;  /* 0x0000000678ca7211 */ /* 0x000fe200078c08ff */
[----:B------:R-:W-:Y:S01]  /*d300*/  STG.E.U16 [R236.64], R113 ;  /* 0x00000071ec007986 */ /* 0x000fe2000c101506 */
[----:B------:R-:W-:-:S02]  /*d310*/  LEA.HI.X.SX32 R201, R116, R7, 0x1, P3 ;  /* 0x0000000774c97211 */ /* 0x000fc400018f0eff */
[----:B------:R-:W-:Y:S02]  /*d320*/  LEA.HI.X.SX32 R203, R120, R7, 0x1, P6 ;  /* 0x0000000778cb7211 */ /* 0x000fe400030f0eff */
[C---:B------:R-:W-:Y:S02]  /*d330*/  IADD3 R7, R242.reuse, -0x3f3504f3, RZ ;  /* 0xc0cafb0df2077810 */ /* 0x040fe40007ffe0ff */
[----:B------:R-:W-:Y:S02]  /*d340*/  FSEL R6, RZ, -23, P4 ;  /* 0xc1b80000ff067808 */ /* 0x000fe40002000000 */
[----:B------:R-:W-:Y:S02]  /*d350*/  LOP3.LUT R7, R7, 0xff800000, RZ, 0xc0, !PT ;  /* 0xff80000007077812 */ /* 0x000fe400078ec0ff */
[----:B------:R-:W-:Y:S01]  /*d360*/  ISETP.GE.U32.AND P3, PT, R243, 0x7f800000, PT ;  /* 0x7f800000f300780c */ /* 0x000fe20003f66070 */
[----:B0-----:R-:W-:Y:S01]  /*d370*/  FFMA.FTZ R6, R121, 1.1920928955078125e-07, R6 ;  /* 0x3400000079067823 */ /* 0x001fe20000010006 */
[----:B------:R-:W-:-:S02]  /*d380*/  IADD3 R117, R242, -R7, RZ ;  /* 0x80000007f2757210 */ /* 0x000fc40007ffe0ff */
[----:B------:R-:W-:Y:S01]  /*d390*/  IADD3 R112, R241, -0x3f3504f3, RZ ;  /* 0xc0cafb0df1707810 */ /* 0x000fe20007ffe0ff */
[----:B------:R-:W-:Y:S01]  /*d3a0*/  FADD R104, R6, R125 ;  /* 0x0000007d06687221 */ /* 0x000fe20000000000 */
[----:B------:R-:W0:Y:S01]  /*d3b0*/  I2F R7, R7 ;  /* 0x0000000700077306 */ /* 0x000e220000201400 */
[----:B------:R-:W-:Y:S01]  /*d3c0*/  FADD R117, R117, -1 ;  /* 0xbf80000075757421 */ /* 0x000fe20000000000 */
[----:B------:R-:W-:Y:S02]  /*d3d0*/  ISETP.GE.U32.AND P4, PT, R241, 0x7f800000, PT ;  /* 0x7f800000f100780c */ /* 0x000fe40003f86070 */
[----:B------:R-:W-:Y:S01]  /*d3e0*/  PRMT R109, R109, 0x7632, R109 ;  /* 0x000076326d6d7816 */ /* 0x000fe2000000006d */
[----:B------:R-:W-:Y:S01]  /*d3f0*/  FFMA.FTZ R6, R117, R100, -0.16845393180847167969 ;  /* 0xbe2c7f3075067423 */ /* 0x000fe20000010064 */
[----:B------:R-:W-:Y:S01]  /*d400*/  PRMT R116, R101, 0x7632, R116 ;  /* 0x0000763265747816 */ /* 0x000fe20000000074 */
[----:B------:R-:W-:Y:S01]  /*d410*/  @P3 IMAD.MOV.U32 R108, RZ, RZ, 0x7f800000 ;  /* 0x7f800000ff6c3424 */ /* 0x000fe200078e00ff */
[----:B------:R-:W-:Y:S01]  /*d420*/  PRMT R101, R98, 0x7632, R101 ;  /* 0x0000763262657816 */ /* 0x000fe20000000065 */
[----:B------:R-:W-:Y:S01]  /*d430*/  FFMA.FTZ R6, R117, R6, 0.1716887056827545166 ;  /* 0x3e2fcf2a75067423 */ /* 0x000fe20000010006 */
[----:B------:R-:W-:Y:S01]  /*d440*/  STG.E.U16 [R230.64], R109 ;  /* 0x0000006de6007986 */ /* 0x000fe2000c101506 */
[C---:B------:R-:W-:Y:S01]  /*d450*/  @P3 FFMA.FTZ R104, R243.reuse, R108, +INF ;  /* 0x7f800000f3683423 */ /* 0x040fe2000001006c */
[----:B------:R-:W-:Y:S01]  /*d460*/  FSETP.NEU.AND P3, PT, R243, RZ, PT ;  /* 0x000000fff300720b */ /* 0x000fe20003f6d000 */
[----:B------:R-:W-:-:S04]  /*d470*/  FFMA.FTZ R6, R117, R6, -0.17900948226451873779 ;  /* 0xbe374e4375067423 */ /* 0x000fc80000010006 */
[----:B------:R-:W-:-:S04]  /*d480*/  FFMA.FTZ R6, R117, R6, 0.20512372255325317383 ;  /* 0x3e520bf475067423 */ /* 0x000fc80000010006 */
[----:B------:R-:W-:Y:S01]  /*d490*/  FFMA.FTZ R108, R117, R6, -0.24046532809734344482 ;  /* 0xbe763c8b756c7423 */ /* 0x000fe20000010006 */
[----:B------:R-:W-:-:S03]  /*d4a0*/  LOP3.LUT R6, R112, 0xff800000, RZ, 0xc0, !PT ;  /* 0xff80000070067812 */ /* 0x000fc600078ec0ff */
[----:B------:R-:W-:Y:S01]  /*d4b0*/  FFMA.FTZ R108, R117, R108, 0.28857114911079406738 ;  /* 0x3e93bf99756c7423 */ /* 0x000fe2000001006c */
[----:B------:R-:W-:Y:S02]  /*d4c0*/  IADD3 R121, R241, -R6, RZ ;  /* 0x80000006f1797210 */ /* 0x000fe40007ffe0ff */
[----:B------:R-:W1:Y:S01]  /*d4d0*/  I2F R6, R6 ;  /* 0x0000000600067306 */ /* 0x000e620000201400 */
[----:B------:R-:W-:Y:S02]  /*d4e0*/  FFMA.FTZ R108, R117, R108, -0.36067417263984680176 ;  /* 0xbeb8aa49756c7423 */ /* 0x000fe4000001006c */
[----:B------:R-:W-:Y:S02]  /*d4f0*/  FADD R121, R121, -1 ;  /* 0xbf80000079797421 */ /* 0x000fe40000000000 */
[----:B------:R-:W-:Y:S02]  /*d500*/  FFMA.FTZ R108, R117, R108, 0.48089820146560668945 ;  /* 0x3ef6384a756c7423 */ /* 0x000fe4000001006c */
[----:B------:R-:W-:-:S02]  /*d510*/  FFMA.FTZ R112, R121, R100, -0.16845393180847167969 ;  /* 0xbe2c7f3079707423 */ /* 0x000fc40000010064 */
[----:B------:R-:W-:Y:S02]  /*d520*/  FFMA.FTZ R108, R117, R108, -0.72134751081466674805 ;  /* 0xbf38aa3b756c7423 */ /* 0x000fe4000001006c */
[----:B------:R-:W-:Y:S02]  /*d530*/  FFMA.FTZ R112, R121, R112, 0.1716887056827545166 ;  /* 0x3e2fcf2a79707423 */ /* 0x000fe40000010070 */
[----:B------:R-:W-:Y:S02]  /*d540*/  FMUL R108, R117, R108 ;  /* 0x0000006c756c7220 */ /* 0x000fe40000400000 */
[----:B------:R-:W-:Y:S02]  /*d550*/  FFMA.FTZ R112, R121, R112, -0.17900948226451873779 ;  /* 0xbe374e4379707423 */ /* 0x000fe40000010070 */
[----:B------:R-:W-:Y:S02]  /*d560*/  FMUL R108, R117, R108 ;  /* 0x0000006c756c7220 */ /* 0x000fe40000400000 */
[----:B------:R-:W-:-:S02]  /*d570*/  FFMA.FTZ R112, R121, R112, 0.20512372255325317383 ;  /* 0x3e520bf479707423 */ /* 0x000fc40000010070 */
[----:B------:R-:W-:Y:S01]  /*d580*/  FFMA.FTZ R108, R117, 1.4426950216293334961, R108 ;  /* 0x3fb8aa3b756c7823 */ /* 0x000fe2000001006c */
[----:B------:R-:W-:Y:S01]  /*d590*/  IADD3 R117, R240, -0x3f3504f3, RZ ;  /* 0xc0cafb0df0757810 */ /* 0x000fe20007ffe0ff */
[----:B------:R-:W-:-:S03]  /*d5a0*/  FFMA.FTZ R112, R121, R112, -0.24046532809734344482 ;  /* 0xbe763c8b79707423 */ /* 0x000fc60000010070 */
[----:B------:R-:W-:Y:S01]  /*d5b0*/  LOP3.LUT R117, R117, 0xff800000, RZ, 0xc0, !PT ;  /* 0xff80000075757812 */ /* 0x000fe200078ec0ff */
[----:B------:R-:W-:-:S04]  /*d5c0*/  FFMA.FTZ R112, R121, R112, 0.28857114911079406738 ;  /* 0x3e93bf9979707423 */ /* 0x000fc80000010070 */
[----:B------:R-:W-:Y:S02]  /*d5d0*/  IMAD.IADD R125, R240, 0x1, -R117 ;  /* 0x00000001f07d7824 */ /* 0x000fe400078e0a75 */
[----:B------:R-:W-:Y:S02]  /*d5e0*/  FFMA.FTZ R112, R121, R112, -0.36067417263984680176 ;  /* 0xbeb8aa4979707423 */ /* 0x000fe40000010070 */
[----:B------:R-:W-:Y:S02]  /*d5f0*/  FADD R125, R125, -1 ;  /* 0xbf8000007d7d7421 */ /* 0x000fe40000000000 */
[----:B------:R-:W-:Y:S02]  /*d600*/  FFMA.FTZ R112, R121, R112, 0.48089820146560668945 ;  /* 0x3ef6384a79707423 */ /* 0x000fe40000010070 */
[----:B------:R-:W-:Y:S02]  /*d610*/  FFMA.FTZ R100, R125, R100, -0.16845393180847167969 ;  /* 0xbe2c7f307d647423 */ /* 0x000fe40000010064 */
[----:B------:R-:W-:-:S02]  /*d620*/  FFMA.FTZ R112, R121, R112, -0.72134751081466674805 ;  /* 0xbf38aa3b79707423 */ /* 0x000fc40000010070 */
[----:B------:R-:W-:Y:S02]  /*d630*/  FFMA.FTZ R100, R125, R100, 0.1716887056827545166 ;  /* 0x3e2fcf2a7d647423 */ /* 0x000fe40000010064 */
[----:B------:R-:W-:Y:S02]  /*d640*/  FMUL R112, R121, R112 ;  /* 0x0000007079707220 */ /* 0x000fe40000400000 */
[----:B------:R-:W-:Y:S02]  /*d650*/  FFMA.FTZ R100, R125, R100, -0.17900948226451873779 ;  /* 0xbe374e437d647423 */ /* 0x000fe40000010064 */
[----:B------:R-:W-:Y:S02]  /*d660*/  FMUL R112, R121, R112 ;  /* 0x0000007079707220 */ /* 0x000fe40000400000 */
[----:B------:R-:W-:Y:S02]  /*d670*/  FFMA.FTZ R100, R125, R100, 0.20512372255325317383 ;  /* 0x3e520bf47d647423 */ /* 0x000fe40000010064 */
[----:B------:R-:W-:-:S02]  /*d680*/  FFMA.FTZ R121, R121, 1.4426950216293334961, R112 ;  /* 0x3fb8aa3b79797823 */ /* 0x000fc40000010070 */
[C---:B------:R-:W-:Y:S01]  /*d690*/  FFMA.FTZ R112, R125.reuse, R100, -0.24046532809734344482 ;  /* 0xbe763c8b7d707423 */ /* 0x040fe20000010064 */
[----:B------:R-:W-:Y:S02]  /*d6a0*/  FSEL R100, RZ, -23, P2 ;  /* 0xc1b80000ff647808 */ /* 0x000fe40001000000 */
[C---:B------:R-:W-:Y:S01]  /*d6b0*/  ISETP.GE.U32.AND P2, PT, R242.reuse, 0x7f800000, PT ;  /* 0x7f800000f200780c */ /* 0x040fe20003f46070 */
[----:B------:R-:W-:Y:S02]  /*d6c0*/  FFMA.FTZ R112, R125, R112, 0.28857114911079406738 ;  /* 0x3e93bf997d707423 */ /* 0x000fe40000010070 */
[----:B0-----:R-:W-:Y:S01]  /*d6d0*/  FFMA.FTZ R243, R7, 1.1920928955078125e-07, R100 ;  /* 0x3400000007f37823 */ /* 0x001fe20000010064 */
[----:B------:R-:W-:Y:S01]  /*d6e0*/  FSEL R7, RZ, -23, P1 ;  /* 0xc1b80000ff077808 */ /* 0x000fe20000800000 */
[----:B------:R-:W-:Y:S01]  /*d6f0*/  FFMA.FTZ R112, R125, R112, -0.36067417263984680176 ;  /* 0xbeb8aa497d707423 */ /* 0x000fe20000010070 */
[----:B------:R-:W-:Y:S01]  /*d700*/  FSETP.NEU.AND P1, PT, R242, RZ, PT ;  /* 0x000000fff200720b */ /* 0x000fe20003f2d000 */
[----:B------:R-:W-:-:S02]  /*d710*/  FADD R100, R243, R108 ;  /* 0x0000006cf3647221 */ /* 0x000fc40000000000 */
[----:B-1----:R-:W-:Y:S01]  /*d720*/  FFMA.FTZ R6, R6, 1.1920928955078125e-07, R7 ;  /* 0x3400000006067823 */ /* 0x002fe20000010007 */
[----:B------:R-:W0:Y:S01]  /*d730*/  I2F R108, R117 ;  /* 0x00000075006c7306 */ /* 0x000e220000201400 */
[C---:B------:R-:W-:Y:S02]  /*d740*/  FFMA.FTZ R112, R125.reuse, R112, 0.48089820146560668945 ;  /* 0x3ef6384a7d707423 */ /* 0x040fe40000010070 */
[----:B------:R-:W-:Y:S01]  /*d750*/  @P2 MOV R7, 0x7f800000 ;  /* 0x7f80000000072802 */ /* 0x000fe20000000f00 */
[----:B------:R-:W-:Y:S02]  /*d760*/  FADD R6, R6, R121 ;  /* 0x0000007906067221 */ /* 0x000fe40000000000 */
[C---:B------:R-:W-:Y:S02]  /*d770*/  FFMA.FTZ R112, R125.reuse, R112, -0.72134751081466674805 ;  /* 0xbf38aa3b7d707423 */ /* 0x040fe40000010070 */
[----:B------:R-:W-:Y:S01]  /*d780*/  @P2 FFMA.FTZ R100, R242, R7, +INF ;  /* 0x7f800000f2642423 */ /* 0x000fe20000010007 */
[----:B------:R-:W-:Y:S01]  /*d790*/  ISETP.GE.U32.AND P2, PT, R240, 0x7f800000, PT ;  /* 0x7f800000f000780c */ /* 0x000fe20003f46070 */
[----:B------:R-:W-:Y:S01]  /*d7a0*/  FMUL R112, R125, R112 ;  /* 0x000000707d707220 */ /* 0x000fe20000400000 */
[----:B------:R-:W-:-:S02]  /*d7b0*/  FSEL R7, RZ, -23, P0 ;  /* 0xc1b80000ff077808 */ /* 0x000fc40000000000 */
[----:B------:R-:W-:Y:S01]  /*d7c0*/  FSETP.NEU.AND P0, PT, R241, RZ, PT ;  /* 0x000000fff100720b */ /* 0x000fe20003f0d000 */
[C---:B------:R-:W-:Y:S01]  /*d7d0*/  FMUL R112, R125.reuse, R112 ;  /* 0x000000707d707220 */ /* 0x040fe20000400000 */
[----:B------:R-:W-:Y:S01]  /*d7e0*/  FSEL R100, R100, -INF , P1 ;  /* 0xff80000064647808 */ /* 0x000fe20000800000 */
[----:B0-----:R-:W-:Y:S02]  /*d7f0*/  FFMA.FTZ R7, R108, 1.1920928955078125e-07, R7 ;  /* 0x340000006c077823 */ /* 0x001fe40000010007 */
[----:B------:R-:W-:Y:S02]  /*d800*/  FFMA.FTZ R112, R125, 1.4426950216293334961, R112 ;  /* 0x3fb8aa3b7d707823 */ /* 0x000fe40000010070 */
[----:B------:R-:W-:Y:S02]  /*d810*/  @P4 IMAD.MOV.U32 R108, RZ, RZ, 0x7f800000 ;  /* 0x7f800000ff6c4424 */ /* 0x000fe400078e00ff */
[----:B------:R-:W-:Y:S01]  /*d820*/  @P2 MOV R117, 0x7f800000 ;  /* 0x7f80000000752802 */ /* 0x000fe20000000f00 */
[----:B------:R-:W-:-:S02]  /*d830*/  FADD R7, R7, R112 ;  /* 0x0000007007077221 */ /* 0x000fc40000000000 */
[----:B------:R-:W-:Y:S01]  /*d840*/  @P4 FFMA.FTZ R6, R241, R108, +INF ;  /* 0x7f800000f1064423 */ /* 0x000fe2000001006c */
[----:B------:R-:W-:Y:S01]  /*d850*/  PRMT R108, R118, 0x7632, R108 ;  /* 0x00007632766c7816 */ /* 0x000fe2000000006c */
[----:B------:R-:W-:Y:S01]  /*d860*/  @P2 FFMA.FTZ R7, R240, R117, +INF ;  /* 0x7f800000f0072423 */ /* 0x000fe20000010075 */
[----:B------:R-:W-:Y:S02]  /*d870*/  PRMT R117, R105, 0x7632, R117 ;  /* 0x0000763269757816 */ /* 0x000fe40000000075 */
[----:B------:R-:W-:Y:S02]  /*d880*/  PRMT R105, R122, 0x7632, R105 ;  /* 0x000076327a697816 */ /* 0x000fe40000000069 */
[----:B------:R-:W-:Y:S01]  /*d890*/  FSETP.NEU.AND P2, PT, R240, RZ, PT ;  /* 0x000000fff000720b */ /* 0x000fe20003f4d000 */
[----:B------:R-:W-:Y:S04]  /*d8a0*/  STG.E.U16 [R234.64], R117 ;  /* 0x00000075ea007986 */ /* 0x000fe8000c101506 */
[----:B------:R-:W-:Y:S04]  /*d8b0*/  STG.E.U16 [R232.64], R116 ;  /* 0x00000074e8007986 */ /* 0x000fe8000c101506 */
[----:B------:R0:W-:Y:S04]  /*d8c0*/  STG.E.U16 [R228.64], R98 ;  /* 0x00000062e4007986 */ /* 0x0001e8000c101506 */
[----:B------:R-:W-:Y:S04]  /*d8d0*/  STG.E.U16 [R226.64], R122 ;  /* 0x0000007ae2007986 */ /* 0x000fe8000c101506 */
[----:B------:R-:W-:Y:S04]  /*d8e0*/  STG.E.U16 [R224.64], R126 ;  /* 0x0000007ee0007986 */ /* 0x000fe8000c101506 */
[----:B------:R-:W-:Y:S01]  /*d8f0*/  STG.E.U16 [R222.64], R118 ;  /* 0x00000076de007986 */ /* 0x000fe2000c101506 */
[----:B0-----:R-:W-:-:S03]  /*d900*/  PRMT R98, R126, 0x7632, R98 ;  /* 0x000076327e627816 */ /* 0x001fc60000000062 */
[----:B------:R0:W-:Y:S04]  /*d910*/  STG.E.U16 [R220.64], R114 ;  /* 0x00000072dc007986 */ /* 0x0001e8000c101506 */
[----:B------:R1:W-:Y:S04]  /*d920*/  STG.E.U16 [R218.64], R110 ;  /* 0x0000006eda007986 */ /* 0x0003e8000c101506 */
[----:B------:R2:W-:Y:S04]  /*d930*/  STG.E.U16 [R216.64], R106 ;  /* 0x0000006ad8007986 */ /* 0x0005e8000c101506 */
[----:B------:R3:W-:Y:S01]  /*d940*/  STG.E.U16 [R214.64], R102 ;  /* 0x00000066d6007986 */ /* 0x0007e2000c101506 */
[----:B0-----:R-:W-:-:S03]  /*d950*/  PRMT R114, R114, 0x7632, R114 ;  /* 0x0000763272727816 */ /* 0x001fc60000000072 */
[----:B------:R0:W-:Y:S01]  /*d960*/  STG.E.U16 [R212.64], R101 ;  /* 0x00000065d4007986 */ /* 0x0001e2000c101506 */
[----:B-1----:R-:W-:-:S03]  /*d970*/  PRMT R110, R110, 0x7632, R110 ;  /* 0x000076326e6e7816 */ /* 0x002fc6000000006e */
[----:B------:R1:W-:Y:S01]  /*d980*/  STG.E.U16 [R210.64], R105 ;  /* 0x00000069d2007986 */ /* 0x0003e2000c101506 */
[----:B--2---:R-:W-:-:S03]  /*d990*/  PRMT R106, R106, 0x7632, R106 ;  /* 0x000076326a6a7816 */ /* 0x004fc6000000006a */
[----:B------:R2:W-:Y:S01]  /*d9a0*/  STG.E.U16 [R208.64], R98 ;  /* 0x00000062d0007986 */ /* 0x0005e2000c101506 */
[----:B---3--:R-:W-:-:S03]  /*d9b0*/  PRMT R102, R102, 0x7632, R102 ;  /* 0x0000763266667816 */ /* 0x008fc60000000066 */
[----:B------:R3:W-:Y:S01]  /*d9c0*/  STG.E.U16 [R206.64], R108 ;  /* 0x0000006cce007986 */ /* 0x0007e2000c101506 */
[----:B0-----:R-:W-:-:S03]  /*d9d0*/  PRMT R101, R99, 0x7632, R101 ;  /* 0x0000763263657816 */ /* 0x001fc60000000065 */
[----:B------:R-:W-:Y:S01]  /*d9e0*/  STG.E.U16 [R204.64], R114 ;  /* 0x00000072cc007986 */ /* 0x000fe2000c101506 */
[----:B-1----:R-:W-:-:S03]  /*d9f0*/  PRMT R105, R127, 0x7632, R105 ;  /* 0x000076327f697816 */ /* 0x002fc60000000069 */
[----:B------:R-:W-:Y:S01]  /*da00*/  STG.E.U16 [R136.64], R110 ;  /* 0x0000006e88007986 */ /* 0x000fe2000c101506 */
[----:B--2---:R-:W-:-:S03]  /*da10*/  PRMT R98, R123, 0x7632, R98 ;  /* 0x000076327b627816 */ /* 0x004fc60000000062 */
[----:B------:R-:W-:Y:S01]  /*da20*/  STG.E.U16 [R142.64], R106 ;  /* 0x0000006a8e007986 */ /* 0x000fe2000c101506 */
[----:B---3--:R-:W-:-:S03]  /*da30*/  PRMT R108, R119, 0x7632, R108 ;  /* 0x00007632776c7816 */ /* 0x008fc6000000006c */
[----:B------:R0:W-:Y:S04]  /*da40*/  STG.E.U16 [R138.64], R102 ;  /* 0x000000668a007986 */ /* 0x0001e8000c101506 */
[----:B------:R1:W-:Y:S04]  /*da50*/  STG.E.U16 [R134.64], R99 ;  /* 0x0000006386007986 */ /* 0x0003e8000c101506 */
[----:B------:R-:W-:Y:S04]  /*da60*/  STG.E.U16 [R128.64], R123 ;  /* 0x0000007b80007986 */ /* 0x000fe8000c101506 */
[----:B------:R-:W-:Y:S01]  /*da70*/  STG.E.U16 [R130.64], R127 ;  /* 0x0000007f82007986 */ /* 0x000fe2000c101506 */
[----:B0-----:R-:W-:-:S03]  /*da80*/  PRMT R102, R111, 0x7632, R102 ;  /* 0x000076326f667816 */ /* 0x001fc60000000066 */
[----:B------:R-:W-:Y:S01]  /*da90*/  LDS.128 R128, [R0] ;  /* 0x0000000000807984 */ /* 0x000fe20000000c00 */
[----:B-1----:R-:W-:-:S03]  /*daa0*/  PRMT R99, R115, 0x7632, R99 ;  /* 0x0000763273637816 */ /* 0x002fc60000000063 */
[----:B------:R-:W-:Y:S04]  /*dab0*/  LDS.128 R124, [R238] ;  /* 0x00000000ee7c7984 */ /* 0x000fe80000000c00 */
[----:B------:R-:W-:Y:S04]  /*dac0*/  LDS.128 R120, [R0+0x400] ;  /* 0x0004000000787984 */ /* 0x000fe80000000c00 */
[----:B------:R-:W-:Y:S04]  /*dad0*/  STG.E.U16 [R132.64], R119 ;  /* 0x0000007784007986 */ /* 0x000fe8000c101506 */
[----:B------:R-:W-:Y:S04]  /*dae0*/  LDS.128 R136, [R238+0x400] ;  /* 0x00040000ee887984 */ /* 0x000fe80000000c00 */
[----:B------:R-:W0:Y:S04]  /*daf0*/  LDS.128 R132, [R0+0x800] ;  /* 0x0008000000847984 */ /* 0x000e280000000c00 */
[----:B------:R-:W-:Y:S04]  /*db00*/  LDS.128 R116, [R238+0x800] ;  /* 0x00080000ee747984 */ /* 0x000fe80000000c00 */
[----:B------:R-:W-:Y:S04]  /*db10*/  STG.E.U16 [R140.64], R115 ;  /* 0x000000738c007986 */ /* 0x000fe8000c101506 */
[----:B------:R1:W2:Y:S04]  /*db20*/  LDS.128 R112, [R0+0xc00] ;  /* 0x000c000000707984 */ /* 0x0002a80000000c00 */
[----:B------:R-:W3:Y:S04]  /*db30*/  LDS.128 R140, [R238+0xc00] ;  /* 0x000c0000ee8c7984 */ /* 0x000ee80000000c00 */
[----:B------:R4:W-:Y:S01]  /*db40*/  STG.E.U16 [R8.64], R111 ;  /* 0x0000006f08007986 */ /* 0x0009e2000c101506 */
[----:B-1----:R-:W-:-:S03]  /*db50*/  FSEL R0, R7, -INF , P2 ;  /* 0xff80000007007808 */ /* 0x002fc60001000000 */
[----:B------:R1:W-:Y:S04]  /*db60*/  STG.E.U16 [R10.64], R107 ;  /* 0x0000006b0a007986 */ /* 0x0003e8000c101506 */
[----:B------:R5:W-:Y:S04]  /*db70*/  STG.E.U16 [R12.64], R103 ;  /* 0x000000670c007986 */ /* 0x000be8000c101506 */
[----:B------:R0:W-:Y:S01]  /*db80*/  STG.E.U16 [R14.64], R101 ;  /* 0x000000650e007986 */ /* 0x0001e2000c101506 */
[----:B----4-:R-:W-:-:S03]  /*db90*/  PRMT R9, R107, 0x7632, R9 ;  /* 0x000076326b097816 */ /* 0x010fc60000000009 */
[----:B------:R4:W-:Y:S01]  /*dba0*/  STG.E.U16 [R16.64], R98 ;  /* 0x0000006210007986 */ /* 0x0009e2000c101506 */
[----:B-1----:R-:W-:-:S03]  /*dbb0*/  PRMT R11, R103, 0x7632, R11 ;  /* 0x00007632670b7816 */ /* 0x002fc6000000000b */
[----:B------:R-:W-:Y:S01]  /*dbc0*/  STG.E.U16 [R18.64], R105 ;  /* 0x0000006912007986 */ /* 0x000fe2000c101506 */
[----:B-----5:R-:W-:-:S03]  /*dbd0*/  FFMA R13, R100, 0.69314718246459960938, R3 ;  /* 0x3f317218640d7823 */ /* 0x020fc60000000003 */
[----:B------:R-:W-:Y:S01]  /*dbe0*/  STG.E.U16 [R20.64], R108 ;  /* 0x0000006c14007986 */ /* 0x000fe2000c101506 */
[----:B0-----:R-:W-:-:S03]  /*dbf0*/  FFMA R15, R0, 0.69314718246459960938, R5 ;  /* 0x3f317218000f7823 */ /* 0x001fc60000000005 */
[----:B------:R0:W-:Y:S01]  /*dc00*/  STG.E.U16 [R22.64], R99 ;  /* 0x0000006316007986 */ /* 0x0001e2000c101506 */
[----:B----4-:R-:W-:-:S03]  /*dc10*/  PRMT R98, R135, 0x7632, R98 ;  /* 0x0000763287627816 */ /* 0x010fc60000000062 */
[----:B------:R1:W-:Y:S01]  /*dc20*/  STG.E.U16 [R24.64], R102 ;  /* 0x0000006618007986 */ /* 0x0003e2000c101506 */
[----:B--2---:R-:W-:-:S03]  /*dc30*/  PRMT R8, R115, 0x7632, R8 ;  /* 0x0000763273087816 */ /* 0x004fc60000000008 */
[----:B------:R2:W-:Y:S01]  /*dc40*/  STG.E.U16 [R26.64], R9 ;  /* 0x000000091a007986 */ /* 0x0005e2000c101506 */
[----:B---3--:R-:W-:-:S03]  /*dc50*/  PRMT R101, R143, 0x7632, R101 ;  /* 0x000076328f657816 */ /* 0x008fc60000000065 */
[----:B------:R3:W-:Y:S01]  /*dc60*/  STG.E.U16 [R28.64], R11 ;  /* 0x0000000b1c007986 */ /* 0x0007e2000c101506 */
[----:B0-----:R-:W-:Y:S02]  /*dc70*/  PRMT R23, R128, 0x7632, R23 ;  /* 0x0000763280177816 */ /* 0x001fe40000000017 */
[----:B------:R-:W-:Y:S01]  /*dc80*/  PRMT R99, R119, 0x7632, R99 ;  /* 0x0000763277637816 */ /* 0x000fe20000000063 */
[----:B------:R0:W-:Y:S01]  /*dc90*/  STG.E.U16 [R30.64], R128 ;  /* 0x000000801e007986 */ /* 0x0001e2000c101506 */
[----:B-1----:R-:W-:Y:S02]  /*dca0*/  PRMT R24, R124, 0x7632, R24 ;  /* 0x000076327c187816 */ /* 0x002fe40000000018 */
[----:B------:R-:W-:Y:S01]  /*dcb0*/  PRMT R25, R120, 0x7632, R25 ;  /* 0x0000763278197816 */ /* 0x000fe20000000019 */
[----:B------:R-:W-:Y:S01]  /*dcc0*/  STG.E.U16 [R32.64], R124 ;  /* 0x0000007c20007986 */ /* 0x000fe2000c101506 */
[----:B--2---:R-:W-:Y:S02]  /*dcd0*/  PRMT R26, R136, 0x7632, R26 ;  /* 0x00007632881a7816 */ /* 0x004fe4000000001a */
[----:B------:R-:W-:Y:S01]  /*dce0*/  PRMT R27, R132, 0x7632, R27 ;  /* 0x00007632841b7816 */ /* 0x000fe2000000001b */
[----:B------:R-:W-:Y:S01]  /*dcf0*/  STG.E.U16 [R34.64], R120 ;  /* 0x0000007822007986 */ /* 0x000fe2000c101506 */
[----:B---3--:R-:W-:-:S02]  /*dd00*/  PRMT R28, R116, 0x7632, R28 ;  /* 0x00007632741c7816 */ /* 0x008fc4000000001c */
[----:B------:R-:W-:Y:S01]  /*dd10*/  PRMT R29, R112, 0x7632, R29 ;  /* 0x00007632701d7816 */ /* 0x000fe2000000001d */
[----:B------:R-:W-:Y:S01]  /*dd20*/  STG.E.U16 [R36.64], R136 ;  /* 0x0000008824007986 */ /* 0x000fe2000c101506 */
[----:B0-----:R-:W-:Y:S02]  /*dd30*/  PRMT R30, R140, 0x7632, R30 ;  /* 0x000076328c1e7816 */ /* 0x001fe4000000001e */
[----:B------:R-:W-:Y:S01]  /*dd40*/  FSEL R11, R104, -INF , P3 ;  /* 0xff800000680b7808 */ /* 0x000fe20001800000 */
[----:B------:R0:W-:Y:S01]  /*dd50*/  STG.E.U16 [R38.64], R132 ;  /* 0x0000008426007986 */ /* 0x0001e2000c101506 */
[----:B------:R-:W-:-:S03]  /*dd60*/  FSEL R9, R6, -INF , P0 ;  /* 0xff80000006097808 */ /* 0x000fc60000000000 */
[----:B------:R1:W-:Y:S01]  /*dd70*/  STG.E.U16 [R40.64], R116 ;  /* 0x0000007428007986 */ /* 0x0003e2000c101506 */
[----:B------:R-:W-:Y:S02]  /*dd80*/  FFMA R12, R11, 0.69314718246459960938, R2 ;  /* 0x3f3172180b0c7823 */ /* 0x000fe40000000002 */
[----:B------:R-:W-:Y:S01]  /*dd90*/  FFMA R14, R9, 0.69314718246459960938, R4 ;  /* 0x3f317218090e7823 */ /* 0x000fe20000000004 */
[----:B------:R2:W-:Y:S04]  /*dda0*/  STG.E.U16 [R42.64], R112 ;  /* 0x000000702a007986 */ /* 0x0005e8000c101506 */
[----:B------:R3:W-:Y:S01]  /*ddb0*/  STG.E.U16 [R44.64], R140 ;  /* 0x0000008c2c007986 */ /* 0x0007e2000c101506 */
[----:B0-----:R-:W-:-:S03]  /*ddc0*/  PRMT R39, R129, 0x7632, R39 ;  /* 0x0000763281277816 */ /* 0x001fc60000000027 */
[----:B------:R0:W-:Y:S01]  /*ddd0*/  STG.E.U16 [R46.64], R23 ;  /* 0x000000172e007986 */ /* 0x0001e2000c101506 */
[----:B-1----:R-:W-:Y:S02]  /*dde0*/  PRMT R40, R125, 0x7632, R40 ;  /* 0x000076327d287816 */ /* 0x002fe40000000028 */
[----:B------:R-:W-:Y:S01]  /*ddf0*/  PRMT R41, R121, 0x7632, R41 ;  /* 0x0000763279297816 */ /* 0x000fe20000000029 */
[----:B------:R-:W-:Y:S01]  /*de00*/  STG.E.U16 [R48.64], R24 ;  /* 0x0000001830007986 */ /* 0x000fe2000c101506 */
[----:B--2---:R-:W-:Y:S02]  /*de10*/  PRMT R42, R137, 0x7632, R42 ;  /* 0x00007632892a7816 */ /* 0x004fe4000000002a */
[----:B------:R-:W-:Y:S01]  /*de20*/  PRMT R43, R133, 0x7632, R43 ;  /* 0x00007632852b7816 */ /* 0x000fe2000000002b */
[----:B------:R-:W-:Y:S01]  /*de30*/  STG.E.U16 [R50.64], R25 ;  /* 0x0000001932007986 */ /* 0x000fe2000c101506 */
[----:B---3--:R-:W-:Y:S02]  /*de40*/  PRMT R44, R117, 0x7632, R44 ;  /* 0x00007632752c7816 */ /* 0x008fe4000000002c */
[----:B------:R-:W-:Y:S01]  /*de50*/  PRMT R45, R113, 0x7632, R45 ;  /* 0x00007632712d7816 */ /* 0x000fe2000000002d */
[----:B------:R-:W-:Y:S01]  /*de60*/  STG.E.U16 [R52.64], R26 ;  /* 0x0000001a34007986 */ /* 0x000fe2000c101506 */
[----:B0-----:R-:W-:-:S03]  /*de70*/  PRMT R46, R141, 0x7632, R46 ;  /* 0x000076328d2e7816 */ /* 0x001fc6000000002e */
[----:B------:R-:W-:Y:S04]  /*de80*/  STG.E.U16 [R54.64], R27 ;  /* 0x0000001b36007986 */ /* 0x000fe8000c101506 */
        /* <DEDUP_REMOVED lines=11> */
[----:B------:R0:W-:Y:S04]  /*df40*/  STG.E.U16 [R78.64], R39 ;  /* 0x000000274e007986 */ /* 0x0001e8000c101506 */
[----:B------:R1:W-:Y:S04]  /*df50*/  STG.E.U16 [R80.64], R40 ;  /* 0x0000002850007986 */ /* 0x0003e8000c101506 */
[----:B------:R2:W-:Y:S04]  /*df60*/  STG.E.U16 [R82.64], R41 ;  /* 0x0000002952007986 */ /* 0x0005e8000c101506 */
[----:B------:R3:W-:Y:S01]  /*df70*/  STG.E.U16 [R84.64], R42 ;  /* 0x0000002a54007986 */ /* 0x0007e2000c101506 */
[----:B0-----:R-:W-:-:S02]  /*df80*/  PRMT R78, R130, 0x7632, R78 ;  /* 0x00007632824e7816 */ /* 0x001fc4000000004e */
[----:B------:R-:W-:Y:S01]  /*df90*/  PRMT R79, R126, 0x7632, R79 ;  /* 0x000076327e4f7816 */ /* 0x000fe2000000004f */
[----:B------:R-:W-:Y:S01]  /*dfa0*/  STG.E.U16 [R86.64], R43 ;  /* 0x0000002b56007986 */ /* 0x000fe2000c101506 */
        /* <DEDUP_REMOVED lines=8> */
[----:B------:R-:W-:Y:S04]  /*e030*/  STG.E.U16 [R92.64], R46 ;  /* 0x0000002e5c007986 */ /* 0x000fe8000c101506 */
[----:B------:R0:W-:Y:S04]  /*e040*/  STG.E.U16 [R94.64], R130 ;  /* 0x000000825e007986 */ /* 0x0001e8000c101506 */
[----:B------:R1:W-:Y:S04]  /*e050*/  STG.E.U16 [R96.64], R126 ;  /* 0x0000007e60007986 */ /* 0x0003e8000c101506 */
[----:B------:R2:W-:Y:S04]  /*e060*/  STG.E.U16 [R144.64], R122 ;  /* 0x0000007a90007986 */ /* 0x0005e8000c101506 */
[----:B------:R2:W-:Y:S01]  /*e070*/  STG.E.U16 [R146.64], R138 ;  /* 0x0000008a92007986 */ /* 0x0005e2000c101506 */
[----:B0-----:R-:W-:-:S02]  /*e080*/  PRMT R94, R131, 0x7632, R94 ;  /* 0x00007632835e7816 */ /* 0x001fc4000000005e */
[----:B------:R-:W-:Y:S01]  /*e090*/  PRMT R95, R127, 0x7632, R95 ;  /* 0x000076327f5f7816 */ /* 0x000fe2000000005f */
[----:B------:R2:W-:Y:S01]  /*e0a0*/  STG.E.U16 [R148.64], R134 ;  /* 0x0000008694007986 */ /* 0x0005e2000c101506 */
[----:B-1----:R-:W-:Y:S02]  /*e0b0*/  PRMT R96, R123, 0x7632, R96 ;  /* 0x000076327b607816 */ /* 0x002fe40000000060 */
[----:B------:R-:W-:Y:S01]  /*e0c0*/  PRMT R97, R139, 0x7632, R97 ;  /* 0x000076328b617816 */ /* 0x000fe20000000061 */
[----:B------:R2:W-:Y:S04]  /*e0d0*/  STG.E.U16 [R150.64], R118 ;  /* 0x0000007696007986 */ /* 0x0005e8000c101506 */
        /* <DEDUP_REMOVED lines=26> */
[----:B------:R-:W-:Y:S06]  /*e280*/  BAR.SYNC.DEFER_BLOCKING 0x0 ;  /* 0x0000000000007b1d */ /* 0x000fec0000010000 */
[----:B------:R2:W-:Y:S04]  /*e290*/  STS.128 [R248.X4], R12 ;  /* 0x0000000cf8007388 */ /* 0x0005e80000004c00 */
[----:B------:R-:W-:Y:S06]  /*e2a0*/  BAR.SYNC.DEFER_BLOCKING 0x0 ;  /* 0x0000000000007b1d */ /* 0x000fec0000010000 */
[----:B------:R-:W-:Y:S05]  /*e2b0*/  @P5 EXIT ;  /* 0x000000000000594d */ /* 0x000fea0003800000 */
[----:B--2---:R-:W0:Y:S01]  /*e2c0*/  LDS R239, [R239] ;  /* 0x00000000efef7984 */ /* 0x004e220000000800 */
[----:B------:R-:W-:Y:S01]  /*e2d0*/  IMAD R0, R245, c[0x0][0x1cc], RZ ;  /* 0x00007300f5007a24 */ /* 0x000fe200078e02ff */
[C---:B------:R-:W-:Y:S01]  /*e2e0*/  SHF.L.U32 R3, R244.reuse, 0x2, RZ ;  /* 0x00000002f4037819 */ /* 0x040fe200000006ff */
[----:B------:R-:W-:-:S04]  /*e2f0*/  IMAD.HI R5, R244, 0x4, RZ ;  /* 0x00000004f4057827 */ /* 0x000fc800078e02ff */
[C---:B------:R-:W-:Y:S02]  /*e300*/  IMAD.SHL.U32 R2, R0.reuse, 0x4, RZ ;  /* 0x0000000400027824 */ /* 0x040fe400078e00ff */
[----:B------:R-:W-:-:S03]  /*e310*/  IMAD.HI R0, R0, 0x4, RZ ;  /* 0x0000000400007827 */ /* 0x000fc600078e02ff */
[----:B------:R-:W-:-:S04]  /*e320*/  IADD3 R2, P0, P1, R3, c[0x0][0x180], R2 ;  /* 0x0000600003027a10 */ /* 0x000fc8000791e002 */
[----:B------:R-:W-:-:S05]  /*e330*/  IADD3.X R3, R5, c[0x0][0x184], R0, P0, P1 ;  /* 0x0000610005037a10 */ /* 0x000fca00007e2400 */
[----:B0-----:R-:W-:Y:S01]  /*e340*/  STG.E [R2.64], R239 ;  /* 0x000000ef02007986 */ /* 0x001fe2000c101906 */
[----:B------:R-:W-:Y:S05]  /*e350*/  EXIT ;  /* 0x000000000000794d */ /* 0x000fea0003800000 */
.L_x_2:
[----:B------:R-:W-:-:S00]  /*e360*/  BRA `(.L_x_2) ;  /* 0xfffffff000007947 */ /* 0x000fc0000383ffff */
[----:B------:R-:W-:-:S00]  /*e370*/  NOP ;  /* 0x0000000000007918 */ /* 0x000fc00000000000 */
        /* <DEDUP_REMOVED lines=8> */
.L_x_3:


//--------------------- .nv.global.init           --------------------------
	.section	.nv.global.init,"aw",@progbits
.nv.global.init:
	.type		_$_str,@object
	.size		_$_str,(.L_0 - _$_str)
_$_str:
        /*0000*/ 	.byte	0x5f, 0x5f, 0x43, 0x55, 0x44, 0x41, 0x5f, 0x46, 0x54, 0x5a, 0x00
.L_0:


//--------------------- .nv.shared.attn_fwd       --------------------------
	.section	.nv.shared.attn_fwd,"aw",@nobits
	.sectionflags	@""
	.align	16
